//
// Generated by NVIDIA NVVM Compiler
//
// Compiler Build ID: CL-36424714
// Cuda compilation tools, release 13.0, V13.0.88
// Based on NVVM 20.0.0
//

.version 9.0
.target sm_100
.address_size 64

	// .globl	kernel_ones
.global .align 4 .b8 __cudart_i2opi_f[24] = {65, 144, 67, 60, 153, 149, 98, 219, 192, 221, 52, 245, 209, 87, 39, 252, 41, 21, 68, 78, 110, 131, 249, 162};

.visible .entry kernel_ones(
	.param .u64 .ptr .align 1 kernel_ones_param_0,
	.param .u32 kernel_ones_param_1,
	.param .u32 kernel_ones_param_2,
	.param .u32 kernel_ones_param_3,
	.param .u32 kernel_ones_param_4
)
{
	.reg .pred 	%p<4>;
	.reg .b32 	%r<21>;
	.reg .b64 	%rd<5>;

	ld.param.u64 	%rd1, [kernel_ones_param_0];
	ld.param.u32 	%r5, [kernel_ones_param_1];
	ld.param.u32 	%r6, [kernel_ones_param_4];
	mov.u32 	%r7, %tid.x;
	mov.u32 	%r8, %ctaid.x;
	mov.u32 	%r9, %ntid.x;
	mad.lo.s32 	%r1, %r8, %r9, %r7;
	mov.u32 	%r10, %tid.y;
	mov.u32 	%r11, %ctaid.y;
	mov.u32 	%r12, %ntid.y;
	mad.lo.s32 	%r13, %r11, %r12, %r10;
	mov.u32 	%r14, %tid.z;
	mov.u32 	%r15, %ctaid.z;
	mov.u32 	%r16, %ntid.z;
	mad.lo.s32 	%r3, %r15, %r16, %r14;
	max.s32 	%r17, %r1, %r13;
	setp.ge.s32 	%p1, %r17, %r5;
	setp.ge.s32 	%p2, %r3, %r6;
	or.pred  	%p3, %p1, %p2;
	@%p3 bra 	$L__BB0_2;
	cvta.to.global.u64 	%rd2, %rd1;
	mad.lo.s32 	%r18, %r5, %r3, %r13;
	mad.lo.s32 	%r19, %r18, %r5, %r1;
	mul.wide.s32 	%rd3, %r19, 4;
	add.s64 	%rd4, %rd2, %rd3;
	mov.b32 	%r20, 1065353216;
	st.global.u32 	[%rd4], %r20;
$L__BB0_2:
	ret;

}
	// .globl	kernel_flatTimesExp
.visible .entry kernel_flatTimesExp(
	.param .u64 .ptr .align 1 kernel_flatTimesExp_param_0,
	.param .u64 .ptr .align 1 kernel_flatTimesExp_param_1,
	.param .u32 kernel_flatTimesExp_param_2,
	.param .u32 kernel_flatTimesExp_param_3,
	.param .u32 kernel_flatTimesExp_param_4,
	.param .u32 kernel_flatTimesExp_param_5
)
{
	.reg .pred 	%p<6>;
	.reg .b32 	%r<22>;
	.reg .b32 	%f<16>;
	.reg .b64 	%rd<8>;

	ld.param.u64 	%rd1, [kernel_flatTimesExp_param_0];
	ld.param.u64 	%rd2, [kernel_flatTimesExp_param_1];
	ld.param.u32 	%r4, [kernel_flatTimesExp_param_3];
	ld.param.u32 	%r6, [kernel_flatTimesExp_param_4];
	ld.param.u32 	%r7, [kernel_flatTimesExp_param_5];
	mov.u32 	%r8, %tid.x;
	mov.u32 	%r9, %ctaid.x;
	mov.u32 	%r10, %ntid.x;
	mad.lo.s32 	%r1, %r9, %r10, %r8;
	mov.u32 	%r11, %tid.y;
	mov.u32 	%r12, %ctaid.y;
	mov.u32 	%r13, %ntid.y;
	mad.lo.s32 	%r14, %r12, %r13, %r11;
	mov.u32 	%r15, %tid.z;
	mov.u32 	%r16, %ctaid.z;
	mov.u32 	%r17, %ntid.z;
	mad.lo.s32 	%r3, %r16, %r17, %r15;
	setp.ge.s32 	%p1, %r1, %r4;
	setp.ge.s32 	%p2, %r14, %r6;
	or.pred  	%p3, %p1, %p2;
	setp.ge.s32 	%p4, %r3, %r7;
	or.pred  	%p5, %p3, %p4;
	@%p5 bra 	$L__BB1_2;
	cvta.to.global.u64 	%rd3, %rd2;
	cvta.to.global.u64 	%rd4, %rd1;
	mad.lo.s32 	%r18, %r6, %r3, %r14;
	mad.lo.s32 	%r19, %r18, %r4, %r1;
	mul.wide.s32 	%rd5, %r19, 4;
	add.s64 	%rd6, %rd3, %rd5;
	ld.global.f32 	%f1, [%rd6];
	add.s64 	%rd7, %rd4, %rd5;
	ld.global.f32 	%f2, [%rd7];
	fma.rn.f32 	%f3, %f2, 0fBBBB989D, 0f3F000000;
	cvt.sat.f32.f32 	%f4, %f3;
	mov.f32 	%f5, 0f4B400001;
	mov.f32 	%f6, 0f437C0000;
	fma.rm.f32 	%f7, %f4, %f6, %f5;
	add.f32 	%f8, %f7, 0fCB40007F;
	neg.f32 	%f9, %f8;
	fma.rn.f32 	%f10, %f2, 0fBFB8AA3B, %f9;
	fma.rn.f32 	%f11, %f2, 0fB2A57060, %f10;
	mov.b32 	%r20, %f7;
	shl.b32 	%r21, %r20, 23;
	mov.b32 	%f12, %r21;
	ex2.approx.ftz.f32 	%f13, %f11;
	mul.f32 	%f14, %f13, %f12;
	mul.f32 	%f15, %f1, %f14;
	st.global.f32 	[%rd7], %f15;
$L__BB1_2:
	ret;

}
	// .globl	kernel_update
.visible .entry kernel_update(
	.param .u64 .ptr .align 1 kernel_update_param_0,
	.param .u64 .ptr .align 1 kernel_update_param_1,
	.param .u64 .ptr .align 1 kernel_update_param_2,
	.param .u32 kernel_update_param_3,
	.param .u32 kernel_update_param_4,
	.param .u32 kernel_update_param_5,
	.param .u32 kernel_update_param_6
)
{
	.reg .pred 	%p<4>;
	.reg .b32 	%r<20>;
	.reg .b32 	%f<6>;
	.reg .b64 	%rd<11>;

	ld.param.u64 	%rd1, [kernel_update_param_0];
	ld.param.u64 	%rd2, [kernel_update_param_1];
	ld.param.u64 	%rd3, [kernel_update_param_2];
	ld.param.u32 	%r5, [kernel_update_param_3];
	ld.param.u32 	%r6, [kernel_update_param_6];
	mov.u32 	%r7, %tid.x;
	mov.u32 	%r8, %ctaid.x;
	mov.u32 	%r9, %ntid.x;
	mad.lo.s32 	%r1, %r8, %r9, %r7;
	mov.u32 	%r10, %tid.y;
	mov.u32 	%r11, %ctaid.y;
	mov.u32 	%r12, %ntid.y;
	mad.lo.s32 	%r13, %r11, %r12, %r10;
	mov.u32 	%r14, %tid.z;
	mov.u32 	%r15, %ctaid.z;
	mov.u32 	%r16, %ntid.z;
	mad.lo.s32 	%r3, %r15, %r16, %r14;
	max.s32 	%r17, %r1, %r13;
	setp.ge.s32 	%p1, %r17, %r5;
	setp.ge.s32 	%p2, %r3, %r6;
	or.pred  	%p3, %p1, %p2;
	@%p3 bra 	$L__BB2_2;
	cvta.to.global.u64 	%rd4, %rd1;
	cvta.to.global.u64 	%rd5, %rd2;
	cvta.to.global.u64 	%rd6, %rd3;
	mad.lo.s32 	%r18, %r5, %r3, %r13;
	mad.lo.s32 	%r19, %r18, %r5, %r1;
	mul.wide.s32 	%rd7, %r19, 4;
	add.s64 	%rd8, %rd4, %rd7;
	ld.global.f32 	%f1, [%rd8];
	add.s64 	%rd9, %rd5, %rd7;
	ld.global.f32 	%f2, [%rd9];
	mul.f32 	%f3, %f1, %f2;
	add.s64 	%rd10, %rd6, %rd7;
	ld.global.f32 	%f4, [%rd10];
	div.rn.f32 	%f5, %f3, %f4;
	st.global.f32 	[%rd8], %f5;
$L__BB2_2:
	ret;

}
	// .globl	kernel_backprojection
.visible .entry kernel_backprojection(
	.param .u64 .ptr .align 1 kernel_backprojection_param_0,
	.param .u64 .ptr .align 1 kernel_backprojection_param_1,
	.param .u32 kernel_backprojection_param_2,
	.param .u32 kernel_backprojection_param_3,
	.param .u32 kernel_backprojection_param_4,
	.param .u32 kernel_backprojection_param_5
)
{
	.reg .pred 	%p<32>;
	.reg .b32 	%r<69>;
	.reg .b32 	%f<108>;
	.reg .b64 	%rd<21>;
	.reg .b64 	%fd<10>;

	ld.param.u64 	%rd2, [kernel_backprojection_param_0];
	ld.param.u64 	%rd3, [kernel_backprojection_param_1];
	ld.param.u32 	%r31, [kernel_backprojection_param_2];
	ld.param.u32 	%r29, [kernel_backprojection_param_3];
	ld.param.u32 	%r30, [kernel_backprojection_param_4];
	ld.param.u32 	%r32, [kernel_backprojection_param_5];
	cvta.to.global.u64 	%rd1, %rd3;
	add.s32 	%r33, %r29, -1;
	cvt.rn.f64.s32 	%fd1, %r33;
	mov.f64 	%fd2, 0d4000000000000000;
	div.rn.f64 	%fd3, %fd2, %fd1;
	cvt.rn.f32.f64 	%f1, %fd3;
	cvt.rn.f64.s32 	%fd4, %r30;
	mov.f64 	%fd5, 0d400921FB54442D18;
	div.rn.f64 	%fd6, %fd5, %fd4;
	cvt.rn.f32.f64 	%f2, %fd6;
	mov.u32 	%r34, %ntid.x;
	mov.u32 	%r35, %ctaid.x;
	mov.u32 	%r36, %tid.x;
	mad.lo.s32 	%r1, %r34, %r35, %r36;
	mov.u32 	%r37, %ntid.y;
	mov.u32 	%r38, %ctaid.y;
	mov.u32 	%r39, %tid.y;
	mad.lo.s32 	%r40, %r37, %r38, %r39;
	mov.u32 	%r41, %ntid.z;
	mov.u32 	%r42, %ctaid.z;
	mov.u32 	%r43, %tid.z;
	mad.lo.s32 	%r3, %r41, %r42, %r43;
	max.s32 	%r44, %r1, %r40;
	setp.ge.s32 	%p1, %r44, %r31;
	setp.ge.s32 	%p2, %r3, %r32;
	or.pred  	%p3, %p1, %p2;
	@%p3 bra 	$L__BB3_24;
	add.s32 	%r45, %r31, -1;
	cvt.rn.f64.u32 	%fd7, %r45;
	mov.f64 	%fd8, 0d4000000000000000;
	div.rn.f64 	%fd9, %fd8, %fd7;
	cvt.rn.f32.f64 	%f25, %fd9;
	cvt.rn.f32.s32 	%f26, %r1;
	fma.rn.f32 	%f3, %f26, %f25, 0fBF800000;
	cvt.rn.f32.u32 	%f27, %r40;
	fma.rn.f32 	%f4, %f27, %f25, 0fBF800000;
	setp.lt.s32 	%p4, %r30, 1;
	mov.f32 	%f97, 0f00000000;
	@%p4 bra 	$L__BB3_23;
	mul.lo.s32 	%r47, %r31, %r3;
	mul.lo.s32 	%r4, %r47, %r31;
	and.b32  	%r5, %r30, 3;
	setp.lt.u32 	%p5, %r30, 4;
	mov.b32 	%r68, 0;
	mov.f32 	%f97, 0f00000000;
	@%p5 bra 	$L__BB3_13;
	and.b32  	%r68, %r30, 2147483644;
	mul.lo.s32 	%r7, %r29, 3;
	shl.b32 	%r8, %r29, 2;
	shl.b32 	%r9, %r29, 1;
	mov.b32 	%r66, 0;
	mov.f32 	%f97, 0f00000000;
	mov.u32 	%r65, %r4;
$L__BB3_4:
	.pragma "nounroll";
	cvt.rn.f32.u32 	%f31, %r66;
	mul.f32 	%f32, %f2, %f31;
	sin.approx.f32 	%f33, %f32;
	cos.approx.f32 	%f34, %f32;
	mul.f32 	%f35, %f3, %f34;
	fma.rn.f32 	%f36, %f4, %f33, %f35;
	add.f32 	%f37, %f36, 0f3F800000;
	div.rn.f32 	%f38, %f37, %f1;
	cvt.rzi.s32.f32 	%r12, %f38;
	setp.lt.s32 	%p6, %r12, 0;
	setp.ge.s32 	%p7, %r12, %r29;
	or.pred  	%p8, %p6, %p7;
	@%p8 bra 	$L__BB3_6;
	add.s32 	%r49, %r12, %r65;
	mul.wide.s32 	%rd4, %r49, 4;
	add.s64 	%rd5, %rd1, %rd4;
	ld.global.f32 	%f39, [%rd5];
	add.f32 	%f97, %f97, %f39;
$L__BB3_6:
	add.s32 	%r13, %r66, 1;
	cvt.rn.f32.u32 	%f40, %r13;
	mul.f32 	%f41, %f2, %f40;
	sin.approx.f32 	%f42, %f41;
	cos.approx.f32 	%f43, %f41;
	mul.f32 	%f44, %f3, %f43;
	fma.rn.f32 	%f45, %f4, %f42, %f44;
	add.f32 	%f46, %f45, 0f3F800000;
	div.rn.f32 	%f47, %f46, %f1;
	cvt.rzi.s32.f32 	%r14, %f47;
	setp.lt.s32 	%p9, %r14, 0;
	setp.ge.s32 	%p10, %r14, %r29;
	or.pred  	%p11, %p9, %p10;
	@%p11 bra 	$L__BB3_8;
	add.s32 	%r50, %r29, %r14;
	add.s32 	%r51, %r50, %r65;
	mul.wide.s32 	%rd6, %r51, 4;
	add.s64 	%rd7, %rd1, %rd6;
	ld.global.f32 	%f48, [%rd7];
	add.f32 	%f97, %f97, %f48;
$L__BB3_8:
	add.s32 	%r15, %r13, 1;
	cvt.rn.f32.u32 	%f49, %r15;
	mul.f32 	%f50, %f2, %f49;
	sin.approx.f32 	%f51, %f50;
	cos.approx.f32 	%f52, %f50;
	mul.f32 	%f53, %f3, %f52;
	fma.rn.f32 	%f54, %f4, %f51, %f53;
	add.f32 	%f55, %f54, 0f3F800000;
	div.rn.f32 	%f56, %f55, %f1;
	cvt.rzi.s32.f32 	%r16, %f56;
	setp.lt.s32 	%p12, %r16, 0;
	setp.ge.s32 	%p13, %r16, %r29;
	or.pred  	%p14, %p12, %p13;
	@%p14 bra 	$L__BB3_10;
	add.s32 	%r52, %r9, %r16;
	add.s32 	%r53, %r52, %r65;
	mul.wide.s32 	%rd8, %r53, 4;
	add.s64 	%rd9, %rd1, %rd8;
	ld.global.f32 	%f57, [%rd9];
	add.f32 	%f97, %f97, %f57;
$L__BB3_10:
	add.s32 	%r17, %r15, 1;
	cvt.rn.f32.u32 	%f58, %r17;
	mul.f32 	%f59, %f2, %f58;
	sin.approx.f32 	%f60, %f59;
	cos.approx.f32 	%f61, %f59;
	mul.f32 	%f62, %f3, %f61;
	fma.rn.f32 	%f63, %f4, %f60, %f62;
	add.f32 	%f64, %f63, 0f3F800000;
	div.rn.f32 	%f65, %f64, %f1;
	cvt.rzi.s32.f32 	%r18, %f65;
	setp.lt.s32 	%p15, %r18, 0;
	setp.ge.s32 	%p16, %r18, %r29;
	or.pred  	%p17, %p15, %p16;
	@%p17 bra 	$L__BB3_12;
	add.s32 	%r54, %r7, %r18;
	add.s32 	%r55, %r54, %r65;
	mul.wide.s32 	%rd10, %r55, 4;
	add.s64 	%rd11, %rd1, %rd10;
	ld.global.f32 	%f66, [%rd11];
	add.f32 	%f97, %f97, %f66;
$L__BB3_12:
	add.s32 	%r65, %r65, %r8;
	add.s32 	%r66, %r17, 1;
	setp.ne.s32 	%p18, %r66, %r68;
	@%p18 bra 	$L__BB3_4;
$L__BB3_13:
	setp.eq.s32 	%p19, %r5, 0;
	@%p19 bra 	$L__BB3_23;
	setp.eq.s32 	%p20, %r5, 1;
	@%p20 bra 	$L__BB3_20;
	cvt.rn.f32.u32 	%f68, %r68;
	mul.f32 	%f69, %f2, %f68;
	sin.approx.f32 	%f70, %f69;
	cos.approx.f32 	%f71, %f69;
	mul.f32 	%f72, %f3, %f71;
	fma.rn.f32 	%f73, %f4, %f70, %f72;
	add.f32 	%f74, %f73, 0f3F800000;
	div.rn.f32 	%f75, %f74, %f1;
	cvt.rzi.s32.f32 	%r22, %f75;
	setp.lt.s32 	%p21, %r22, 0;
	setp.ge.s32 	%p22, %r22, %r29;
	or.pred  	%p23, %p21, %p22;
	@%p23 bra 	$L__BB3_17;
	mad.lo.s32 	%r56, %r68, %r29, %r4;
	add.s32 	%r57, %r56, %r22;
	mul.wide.s32 	%rd12, %r57, 4;
	add.s64 	%rd13, %rd1, %rd12;
	ld.global.f32 	%f76, [%rd13];
	add.f32 	%f97, %f97, %f76;
$L__BB3_17:
	add.s32 	%r23, %r68, 1;
	cvt.rn.f32.u32 	%f77, %r23;
	mul.f32 	%f78, %f2, %f77;
	sin.approx.f32 	%f79, %f78;
	cos.approx.f32 	%f80, %f78;
	mul.f32 	%f81, %f3, %f80;
	fma.rn.f32 	%f82, %f4, %f79, %f81;
	add.f32 	%f83, %f82, 0f3F800000;
	div.rn.f32 	%f84, %f83, %f1;
	cvt.rzi.s32.f32 	%r24, %f84;
	setp.lt.s32 	%p24, %r24, 0;
	setp.ge.s32 	%p25, %r24, %r29;
	or.pred  	%p26, %p24, %p25;
	@%p26 bra 	$L__BB3_19;
	mad.lo.s32 	%r58, %r23, %r29, %r4;
	add.s32 	%r59, %r58, %r24;
	mul.wide.s32 	%rd14, %r59, 4;
	add.s64 	%rd15, %rd1, %rd14;
	ld.global.f32 	%f85, [%rd15];
	add.f32 	%f97, %f97, %f85;
$L__BB3_19:
	add.s32 	%r68, %r68, 2;
$L__BB3_20:
	and.b32  	%r60, %r30, 1;
	setp.eq.b32 	%p27, %r60, 1;
	not.pred 	%p28, %p27;
	@%p28 bra 	$L__BB3_23;
	cvt.rn.f32.u32 	%f86, %r68;
	mul.f32 	%f87, %f2, %f86;
	sin.approx.f32 	%f88, %f87;
	cos.approx.f32 	%f89, %f87;
	mul.f32 	%f90, %f3, %f89;
	fma.rn.f32 	%f91, %f4, %f88, %f90;
	add.f32 	%f92, %f91, 0f3F800000;
	div.rn.f32 	%f93, %f92, %f1;
	cvt.rzi.s32.f32 	%r27, %f93;
	setp.lt.s32 	%p29, %r27, 0;
	setp.ge.s32 	%p30, %r27, %r29;
	or.pred  	%p31, %p29, %p30;
	@%p31 bra 	$L__BB3_23;
	mad.lo.s32 	%r61, %r68, %r29, %r4;
	add.s32 	%r62, %r61, %r27;
	mul.wide.s32 	%rd16, %r62, 4;
	add.s64 	%rd17, %rd1, %rd16;
	ld.global.f32 	%f94, [%rd17];
	add.f32 	%f97, %f97, %f94;
$L__BB3_23:
	mul.f32 	%f95, %f97, %f2;
	mad.lo.s32 	%r63, %r31, %r3, %r40;
	mad.lo.s32 	%r64, %r63, %r31, %r1;
	cvta.to.global.u64 	%rd18, %rd2;
	mul.wide.s32 	%rd19, %r64, 4;
	add.s64 	%rd20, %rd18, %rd19;
	st.global.f32 	[%rd20], %f95;
$L__BB3_24:
	ret;

}
	// .globl	kernel_radon
.visible .entry kernel_radon(
	.param .u64 .ptr .align 1 kernel_radon_param_0,
	.param .u64 .ptr .align 1 kernel_radon_param_1,
	.param .u32 kernel_radon_param_2,
	.param .u32 kernel_radon_param_3,
	.param .u32 kernel_radon_param_4,
	.param .u32 kernel_radon_param_5,
	.param .f32 kernel_radon_param_6
)
{
	.local .align 4 .b8 	__local_depot4[28];
	.reg .b64 	%SP;
	.reg .b64 	%SPL;
	.reg .pred 	%p<48>;
	.reg .b32 	%r<155>;
	.reg .b32 	%f<170>;
	.reg .b64 	%rd<59>;
	.reg .b64 	%fd<12>;

	mov.u64 	%SPL, __local_depot4;
	ld.param.u64 	%rd17, [kernel_radon_param_0];
	ld.param.u64 	%rd18, [kernel_radon_param_1];
	ld.param.u32 	%r56, [kernel_radon_param_2];
	ld.param.u32 	%r57, [kernel_radon_param_3];
	ld.param.u32 	%r59, [kernel_radon_param_4];
	ld.param.u32 	%r60, [kernel_radon_param_5];
	ld.param.f32 	%f34, [kernel_radon_param_6];
	cvta.to.global.u64 	%rd1, %rd18;
	add.u64 	%rd2, %SPL, 0;
	mov.u32 	%r61, %tid.x;
	mov.u32 	%r62, %ctaid.x;
	mov.u32 	%r63, %ntid.x;
	mad.lo.s32 	%r1, %r62, %r63, %r61;
	mov.u32 	%r64, %tid.y;
	mov.u32 	%r65, %ctaid.y;
	mov.u32 	%r66, %ntid.y;
	mad.lo.s32 	%r67, %r65, %r66, %r64;
	mov.u32 	%r68, %tid.z;
	mov.u32 	%r69, %ctaid.z;
	mov.u32 	%r70, %ntid.z;
	mad.lo.s32 	%r3, %r69, %r70, %r68;
	setp.ge.s32 	%p1, %r1, %r57;
	setp.ge.s32 	%p2, %r67, %r59;
	or.pred  	%p3, %p1, %p2;
	setp.ge.s32 	%p4, %r3, %r60;
	or.pred  	%p5, %p3, %p4;
	@%p5 bra 	$L__BB4_40;
	cvt.f64.f32 	%fd1, %f34;
	add.f64 	%fd2, %fd1, %fd1;
	add.s32 	%r71, %r57, -1;
	cvt.rn.f64.s32 	%fd3, %r71;
	div.rn.f64 	%fd4, %fd2, %fd3;
	cvt.rn.f32.f64 	%f1, %fd4;
	add.s32 	%r72, %r59, -1;
	cvt.rn.f64.u32 	%fd5, %r72;
	mov.f64 	%fd6, 0d400921FB54442D18;
	div.rn.f64 	%fd7, %fd6, %fd5;
	cvt.rn.f32.f64 	%f35, %fd7;
	cvt.rn.f32.u32 	%f36, %r67;
	mul.f32 	%f2, %f36, %f35;
	mul.f32 	%f37, %f2, 0f3F22F983;
	cvt.rni.s32.f32 	%r151, %f37;
	cvt.rn.f32.s32 	%f38, %r151;
	fma.rn.f32 	%f39, %f38, 0fBFC90FDA, %f2;
	fma.rn.f32 	%f40, %f38, 0fB3A22168, %f39;
	fma.rn.f32 	%f157, %f38, 0fA7C234C5, %f40;
	abs.f32 	%f4, %f2;
	setp.ltu.f32 	%p6, %f4, 0f47CE4780;
	mov.u32 	%r147, %r151;
	mov.f32 	%f156, %f157;
	@%p6 bra 	$L__BB4_9;
	setp.neu.f32 	%p7, %f4, 0f7F800000;
	@%p7 bra 	$L__BB4_4;
	mov.f32 	%f43, 0f00000000;
	mul.rn.f32 	%f156, %f2, %f43;
	mov.b32 	%r147, 0;
	bra.uni 	$L__BB4_9;
$L__BB4_4:
	mov.b32 	%r5, %f2;
	shl.b32 	%r74, %r5, 8;
	or.b32  	%r6, %r74, -2147483648;
	mov.b64 	%rd55, 0;
	mov.b32 	%r144, 0;
	mov.u64 	%rd53, __cudart_i2opi_f;
	mov.u64 	%rd54, %rd2;
$L__BB4_5:
	.pragma "nounroll";
	ld.global.nc.u32 	%r75, [%rd53];
	mad.wide.u32 	%rd22, %r75, %r6, %rd55;
	shr.u64 	%rd55, %rd22, 32;
	st.local.u32 	[%rd54], %rd22;
	add.s32 	%r144, %r144, 1;
	add.s64 	%rd54, %rd54, 4;
	add.s64 	%rd53, %rd53, 4;
	setp.ne.s32 	%p8, %r144, 6;
	@%p8 bra 	$L__BB4_5;
	shr.u32 	%r76, %r5, 23;
	st.local.u32 	[%rd2+24], %rd55;
	and.b32  	%r9, %r76, 31;
	and.b32  	%r77, %r76, 224;
	add.s32 	%r78, %r77, -128;
	shr.u32 	%r79, %r78, 5;
	mul.wide.u32 	%rd23, %r79, 4;
	sub.s64 	%rd9, %rd2, %rd23;
	ld.local.u32 	%r145, [%rd9+24];
	ld.local.u32 	%r146, [%rd9+20];
	setp.eq.s32 	%p9, %r9, 0;
	@%p9 bra 	$L__BB4_8;
	shf.l.wrap.b32 	%r145, %r146, %r145, %r9;
	ld.local.u32 	%r80, [%rd9+16];
	shf.l.wrap.b32 	%r146, %r80, %r146, %r9;
$L__BB4_8:
	shr.u32 	%r81, %r145, 30;
	shf.l.wrap.b32 	%r82, %r146, %r145, 2;
	shl.b32 	%r83, %r146, 2;
	shr.u32 	%r84, %r82, 31;
	add.s32 	%r147, %r84, %r81;
	shr.s32 	%r85, %r82, 31;
	xor.b32  	%r86, %r85, %r82;
	xor.b32  	%r87, %r85, %r83;
	cvt.u64.u32 	%rd24, %r86;
	shl.b64 	%rd25, %rd24, 32;
	cvt.u64.u32 	%rd26, %r87;
	or.b64  	%rd27, %rd25, %rd26;
	cvt.rn.f64.s64 	%fd8, %rd27;
	mul.f64 	%fd9, %fd8, 0d3BF921FB54442D19;
	cvt.rn.f32.f64 	%f41, %fd9;
	neg.f32 	%f42, %f41;
	setp.lt.s32 	%p10, %r82, 0;
	selp.f32 	%f156, %f42, %f41, %p10;
$L__BB4_9:
	setp.ltu.f32 	%p11, %f4, 0f47CE4780;
	add.s32 	%r89, %r147, 1;
	mul.rn.f32 	%f44, %f156, %f156;
	and.b32  	%r90, %r147, 1;
	setp.eq.b32 	%p12, %r90, 1;
	selp.f32 	%f45, %f156, 0f3F800000, %p12;
	fma.rn.f32 	%f46, %f44, %f45, 0f00000000;
	fma.rn.f32 	%f47, %f44, 0f37CBAC00, 0fBAB607ED;
	selp.f32 	%f48, 0fB94D4153, %f47, %p12;
	selp.f32 	%f49, 0f3C0885E4, 0f3D2AAABB, %p12;
	fma.rn.f32 	%f50, %f48, %f44, %f49;
	selp.f32 	%f51, 0fBE2AAAA8, 0fBEFFFFFF, %p12;
	fma.rn.f32 	%f52, %f50, %f44, %f51;
	fma.rn.f32 	%f53, %f52, %f46, %f45;
	and.b32  	%r91, %r89, 2;
	setp.eq.s32 	%p13, %r91, 0;
	mov.f32 	%f54, 0f00000000;
	sub.f32 	%f55, %f54, %f53;
	selp.f32 	%f8, %f53, %f55, %p13;
	@%p11 bra 	$L__BB4_17;
	setp.neu.f32 	%p14, %f4, 0f7F800000;
	@%p14 bra 	$L__BB4_12;
	mov.f32 	%f58, 0f00000000;
	mul.rn.f32 	%f157, %f2, %f58;
	mov.b32 	%r151, 0;
	bra.uni 	$L__BB4_17;
$L__BB4_12:
	mov.b32 	%r18, %f2;
	shl.b32 	%r93, %r18, 8;
	or.b32  	%r19, %r93, -2147483648;
	mov.b64 	%rd58, 0;
	mov.b32 	%r148, 0;
	mov.u64 	%rd56, __cudart_i2opi_f;
	mov.u64 	%rd57, %rd2;
$L__BB4_13:
	.pragma "nounroll";
	ld.global.nc.u32 	%r94, [%rd56];
	mad.wide.u32 	%rd30, %r94, %r19, %rd58;
	shr.u64 	%rd58, %rd30, 32;
	st.local.u32 	[%rd57], %rd30;
	add.s32 	%r148, %r148, 1;
	add.s64 	%rd57, %rd57, 4;
	add.s64 	%rd56, %rd56, 4;
	setp.ne.s32 	%p15, %r148, 6;
	@%p15 bra 	$L__BB4_13;
	shr.u32 	%r95, %r18, 23;
	st.local.u32 	[%rd2+24], %rd58;
	and.b32  	%r22, %r95, 31;
	and.b32  	%r96, %r95, 224;
	add.s32 	%r97, %r96, -128;
	shr.u32 	%r98, %r97, 5;
	mul.wide.u32 	%rd31, %r98, 4;
	sub.s64 	%rd16, %rd2, %rd31;
	ld.local.u32 	%r149, [%rd16+24];
	ld.local.u32 	%r150, [%rd16+20];
	setp.eq.s32 	%p16, %r22, 0;
	@%p16 bra 	$L__BB4_16;
	shf.l.wrap.b32 	%r149, %r150, %r149, %r22;
	ld.local.u32 	%r99, [%rd16+16];
	shf.l.wrap.b32 	%r150, %r99, %r150, %r22;
$L__BB4_16:
	shr.u32 	%r100, %r149, 30;
	shf.l.wrap.b32 	%r101, %r150, %r149, 2;
	shl.b32 	%r102, %r150, 2;
	shr.u32 	%r103, %r101, 31;
	add.s32 	%r151, %r103, %r100;
	shr.s32 	%r104, %r101, 31;
	xor.b32  	%r105, %r104, %r101;
	xor.b32  	%r106, %r104, %r102;
	cvt.u64.u32 	%rd32, %r105;
	shl.b64 	%rd33, %rd32, 32;
	cvt.u64.u32 	%rd34, %r106;
	or.b64  	%rd35, %rd33, %rd34;
	cvt.rn.f64.s64 	%fd10, %rd35;
	mul.f64 	%fd11, %fd10, 0d3BF921FB54442D19;
	cvt.rn.f32.f64 	%f56, %fd11;
	neg.f32 	%f57, %f56;
	setp.lt.s32 	%p17, %r101, 0;
	selp.f32 	%f157, %f57, %f56, %p17;
$L__BB4_17:
	mul.rn.f32 	%f60, %f157, %f157;
	and.b32  	%r108, %r151, 1;
	setp.eq.b32 	%p18, %r108, 1;
	selp.f32 	%f61, 0f3F800000, %f157, %p18;
	fma.rn.f32 	%f62, %f60, %f61, 0f00000000;
	fma.rn.f32 	%f63, %f60, 0f37CBAC00, 0fBAB607ED;
	selp.f32 	%f64, %f63, 0fB94D4153, %p18;
	selp.f32 	%f65, 0f3D2AAABB, 0f3C0885E4, %p18;
	fma.rn.f32 	%f66, %f64, %f60, %f65;
	selp.f32 	%f67, 0fBEFFFFFF, 0fBE2AAAA8, %p18;
	fma.rn.f32 	%f68, %f66, %f60, %f67;
	fma.rn.f32 	%f69, %f68, %f62, %f61;
	and.b32  	%r109, %r151, 2;
	setp.eq.s32 	%p19, %r109, 0;
	mov.f32 	%f159, 0f00000000;
	sub.f32 	%f70, %f159, %f69;
	selp.f32 	%f12, %f69, %f70, %p19;
	setp.lt.s32 	%p20, %r57, 1;
	@%p20 bra 	$L__BB4_39;
	cvt.rn.f32.s32 	%f73, %r1;
	mul.f32 	%f74, %f73, %f1;
	sub.f32 	%f75, %f74, %f34;
	mul.f32 	%f13, %f75, %f8;
	mul.f32 	%f14, %f75, %f12;
	mul.lo.s32 	%r31, %r56, %r3;
	and.b32  	%r32, %r57, 3;
	setp.lt.u32 	%p21, %r57, 4;
	mov.b32 	%r154, 0;
	mov.f32 	%f159, 0f00000000;
	@%p21 bra 	$L__BB4_29;
	and.b32  	%r154, %r57, 2147483644;
	mov.b32 	%r152, 0;
	mov.f32 	%f159, 0f00000000;
$L__BB4_20:
	.pragma "nounroll";
	cvt.rn.f32.u32 	%f77, %r152;
	mul.f32 	%f78, %f1, %f77;
	sub.f32 	%f79, %f78, %f34;
	mul.f32 	%f80, %f12, %f79;
	sub.f32 	%f81, %f13, %f80;
	fma.rn.f32 	%f82, %f8, %f79, %f14;
	add.f32 	%f83, %f81, 0f3F800000;
	div.rn.f32 	%f84, %f83, %f1;
	cvt.rzi.s32.f32 	%r35, %f84;
	add.f32 	%f85, %f82, 0f3F800000;
	div.rn.f32 	%f86, %f85, %f1;
	cvt.rzi.s32.f32 	%r36, %f86;
	or.b32  	%r112, %r36, %r35;
	setp.lt.s32 	%p22, %r112, 0;
	max.s32 	%r113, %r35, %r36;
	setp.ge.s32 	%p23, %r113, %r56;
	or.pred  	%p24, %p23, %p22;
	@%p24 bra 	$L__BB4_22;
	add.s32 	%r114, %r36, %r31;
	mad.lo.s32 	%r115, %r114, %r56, %r35;
	mul.wide.s32 	%rd36, %r115, 4;
	add.s64 	%rd37, %rd1, %rd36;
	ld.global.f32 	%f87, [%rd37];
	add.f32 	%f159, %f159, %f87;
$L__BB4_22:
	add.s32 	%r37, %r152, 1;
	cvt.rn.f32.u32 	%f88, %r37;
	mul.f32 	%f89, %f1, %f88;
	sub.f32 	%f90, %f89, %f34;
	mul.f32 	%f91, %f12, %f90;
	sub.f32 	%f92, %f13, %f91;
	fma.rn.f32 	%f93, %f8, %f90, %f14;
	add.f32 	%f94, %f92, 0f3F800000;
	div.rn.f32 	%f95, %f94, %f1;
	cvt.rzi.s32.f32 	%r38, %f95;
	add.f32 	%f96, %f93, 0f3F800000;
	div.rn.f32 	%f97, %f96, %f1;
	cvt.rzi.s32.f32 	%r39, %f97;
	or.b32  	%r116, %r39, %r38;
	setp.lt.s32 	%p25, %r116, 0;
	max.s32 	%r117, %r38, %r39;
	setp.ge.s32 	%p26, %r117, %r56;
	or.pred  	%p27, %p26, %p25;
	@%p27 bra 	$L__BB4_24;
	add.s32 	%r118, %r39, %r31;
	mad.lo.s32 	%r119, %r118, %r56, %r38;
	mul.wide.s32 	%rd38, %r119, 4;
	add.s64 	%rd39, %rd1, %rd38;
	ld.global.f32 	%f98, [%rd39];
	add.f32 	%f159, %f159, %f98;
$L__BB4_24:
	add.s32 	%r40, %r37, 1;
	cvt.rn.f32.u32 	%f99, %r40;
	mul.f32 	%f100, %f1, %f99;
	sub.f32 	%f101, %f100, %f34;
	mul.f32 	%f102, %f12, %f101;
	sub.f32 	%f103, %f13, %f102;
	fma.rn.f32 	%f104, %f8, %f101, %f14;
	add.f32 	%f105, %f103, 0f3F800000;
	div.rn.f32 	%f106, %f105, %f1;
	cvt.rzi.s32.f32 	%r41, %f106;
	add.f32 	%f107, %f104, 0f3F800000;
	div.rn.f32 	%f108, %f107, %f1;
	cvt.rzi.s32.f32 	%r42, %f108;
	or.b32  	%r120, %r42, %r41;
	setp.lt.s32 	%p28, %r120, 0;
	max.s32 	%r121, %r41, %r42;
	setp.ge.s32 	%p29, %r121, %r56;
	or.pred  	%p30, %p29, %p28;
	@%p30 bra 	$L__BB4_26;
	add.s32 	%r122, %r42, %r31;
	mad.lo.s32 	%r123, %r122, %r56, %r41;
	mul.wide.s32 	%rd40, %r123, 4;
	add.s64 	%rd41, %rd1, %rd40;
	ld.global.f32 	%f109, [%rd41];
	add.f32 	%f159, %f159, %f109;
$L__BB4_26:
	add.s32 	%r43, %r40, 1;
	cvt.rn.f32.u32 	%f110, %r43;
	mul.f32 	%f111, %f1, %f110;
	sub.f32 	%f112, %f111, %f34;
	mul.f32 	%f113, %f12, %f112;
	sub.f32 	%f114, %f13, %f113;
	fma.rn.f32 	%f115, %f8, %f112, %f14;
	add.f32 	%f116, %f114, 0f3F800000;
	div.rn.f32 	%f117, %f116, %f1;
	cvt.rzi.s32.f32 	%r44, %f117;
	add.f32 	%f118, %f115, 0f3F800000;
	div.rn.f32 	%f119, %f118, %f1;
	cvt.rzi.s32.f32 	%r45, %f119;
	or.b32  	%r124, %r45, %r44;
	setp.lt.s32 	%p31, %r124, 0;
	max.s32 	%r125, %r44, %r45;
	setp.ge.s32 	%p32, %r125, %r56;
	or.pred  	%p33, %p32, %p31;
	@%p33 bra 	$L__BB4_28;
	add.s32 	%r126, %r45, %r31;
	mad.lo.s32 	%r127, %r126, %r56, %r44;
	mul.wide.s32 	%rd42, %r127, 4;
	add.s64 	%rd43, %rd1, %rd42;
	ld.global.f32 	%f120, [%rd43];
	add.f32 	%f159, %f159, %f120;
$L__BB4_28:
	add.s32 	%r152, %r43, 1;
	setp.ne.s32 	%p34, %r152, %r154;
	@%p34 bra 	$L__BB4_20;
$L__BB4_29:
	setp.eq.s32 	%p35, %r32, 0;
	@%p35 bra 	$L__BB4_39;
	setp.eq.s32 	%p36, %r32, 1;
	@%p36 bra 	$L__BB4_36;
	cvt.rn.f32.u32 	%f122, %r154;
	mul.f32 	%f123, %f1, %f122;
	sub.f32 	%f124, %f123, %f34;
	mul.f32 	%f125, %f12, %f124;
	sub.f32 	%f126, %f13, %f125;
	fma.rn.f32 	%f127, %f8, %f124, %f14;
	add.f32 	%f128, %f126, 0f3F800000;
	div.rn.f32 	%f129, %f128, %f1;
	cvt.rzi.s32.f32 	%r48, %f129;
	add.f32 	%f130, %f127, 0f3F800000;
	div.rn.f32 	%f131, %f130, %f1;
	cvt.rzi.s32.f32 	%r49, %f131;
	or.b32  	%r128, %r49, %r48;
	setp.lt.s32 	%p37, %r128, 0;
	max.s32 	%r129, %r48, %r49;
	setp.ge.s32 	%p38, %r129, %r56;
	or.pred  	%p39, %p38, %p37;
	@%p39 bra 	$L__BB4_33;
	add.s32 	%r130, %r49, %r31;
	mad.lo.s32 	%r131, %r130, %r56, %r48;
	mul.wide.s32 	%rd44, %r131, 4;
	add.s64 	%rd45, %rd1, %rd44;
	ld.global.f32 	%f132, [%rd45];
	add.f32 	%f159, %f159, %f132;
$L__BB4_33:
	add.s32 	%r132, %r154, 1;
	cvt.rn.f32.u32 	%f133, %r132;
	mul.f32 	%f134, %f1, %f133;
	sub.f32 	%f135, %f134, %f34;
	mul.f32 	%f136, %f12, %f135;
	sub.f32 	%f137, %f13, %f136;
	fma.rn.f32 	%f138, %f8, %f135, %f14;
	add.f32 	%f139, %f137, 0f3F800000;
	div.rn.f32 	%f140, %f139, %f1;
	cvt.rzi.s32.f32 	%r50, %f140;
	add.f32 	%f141, %f138, 0f3F800000;
	div.rn.f32 	%f142, %f141, %f1;
	cvt.rzi.s32.f32 	%r51, %f142;
	or.b32  	%r133, %r51, %r50;
	setp.lt.s32 	%p40, %r133, 0;
	max.s32 	%r134, %r50, %r51;
	setp.ge.s32 	%p41, %r134, %r56;
	or.pred  	%p42, %p41, %p40;
	@%p42 bra 	$L__BB4_35;
	add.s32 	%r135, %r51, %r31;
	mad.lo.s32 	%r136, %r135, %r56, %r50;
	mul.wide.s32 	%rd46, %r136, 4;
	add.s64 	%rd47, %rd1, %rd46;
	ld.global.f32 	%f143, [%rd47];
	add.f32 	%f159, %f159, %f143;
$L__BB4_35:
	add.s32 	%r154, %r154, 2;
$L__BB4_36:
	and.b32  	%r137, %r57, 1;
	setp.eq.b32 	%p43, %r137, 1;
	not.pred 	%p44, %p43;
	@%p44 bra 	$L__BB4_39;
	cvt.rn.f32.u32 	%f144, %r154;
	mul.f32 	%f145, %f1, %f144;
	sub.f32 	%f146, %f145, %f34;
	mul.f32 	%f147, %f12, %f146;
	sub.f32 	%f148, %f13, %f147;
	fma.rn.f32 	%f149, %f8, %f146, %f14;
	add.f32 	%f150, %f148, 0f3F800000;
	div.rn.f32 	%f151, %f150, %f1;
	cvt.rzi.s32.f32 	%r54, %f151;
	add.f32 	%f152, %f149, 0f3F800000;
	div.rn.f32 	%f153, %f152, %f1;
	cvt.rzi.s32.f32 	%r55, %f153;
	or.b32  	%r138, %r55, %r54;
	setp.lt.s32 	%p45, %r138, 0;
	max.s32 	%r139, %r54, %r55;
	setp.ge.s32 	%p46, %r139, %r56;
	or.pred  	%p47, %p46, %p45;
	@%p47 bra 	$L__BB4_39;
	add.s32 	%r140, %r55, %r31;
	mad.lo.s32 	%r141, %r140, %r56, %r54;
	mul.wide.s32 	%rd48, %r141, 4;
	add.s64 	%rd49, %rd1, %rd48;
	ld.global.f32 	%f154, [%rd49];
	add.f32 	%f159, %f159, %f154;
$L__BB4_39:
	mul.f32 	%f155, %f159, %f1;
	mad.lo.s32 	%r142, %r59, %r3, %r67;
	mad.lo.s32 	%r143, %r142, %r57, %r1;
	cvta.to.global.u64 	%rd50, %rd17;
	mul.wide.s32 	%rd51, %r143, 4;
	add.s64 	%rd52, %rd50, %rd51;
	st.global.f32 	[%rd52], %f155;
$L__BB4_40:
	ret;

}


// ===== COMPILED SASS (sm_100) =====

	.target	sm_100

	.elftype	@"ET_EXEC"


//--------------------- .note.nv.tkinfo           --------------------------
	.section	.note.nv.tkinfo,"",@"SHT_NOTE"
	.sectionflags	@"SHF_NOTE_NV_TKINFO"
	.tkinfo
        /*0018*/ 	.word	0x00000002
        /*0030*/ 	.string	""
        /*0030*/ 	.string	"ptxas"
        /*0030*/ 	.string	"Cuda compilation tools, release 13.0, V13.0.88"
        /*0030*/ 	.string	"Build cuda_13.0.r13.0/compiler.36424714_0"
        /*0030*/ 	.string	"-arch sm_100 -m 64 "



//--------------------- .note.nv.cuinfo           --------------------------
	.section	.note.nv.cuinfo,"",@"SHT_NOTE"
	.sectionflags	@"SHF_NOTE_NV_CUINFO"
        /*0018*/ 	.short	0x0002
        /*001a*/ 	.short	0x0064
        /*001c*/ 	.short	0x0082
	.zero		2


//--------------------- .nv.info                  --------------------------
	.section	.nv.info,"",@"SHT_CUDA_INFO"
	.align	4


	//----- nvinfo : EIATTR_REGCOUNT
	.align		4
        /*0000*/ 	.byte	0x04, 0x2f
        /*0002*/ 	.short	(.L_2 - .L_1)
	.align		4
.L_1:
        /*0004*/ 	.word	index@(kernel_ones)
        /*0008*/ 	.word	0x0000000a


	//----- nvinfo : EIATTR_FRAME_SIZE
	.align		4
.L_2:
        /*000c*/ 	.byte	0x04, 0x11
        /*000e*/ 	.short	(.L_4 - .L_3)
	.align		4
.L_3:
        /*0010*/ 	.word	index@(kernel_ones)
        /*0014*/ 	.word	0x00000000


	//----- nvinfo : EIATTR_REGCOUNT
	.align		4
.L_4:
        /*0018*/ 	.byte	0x04, 0x2f
        /*001a*/ 	.short	(.L_6 - .L_5)
	.align		4
.L_5:
        /*001c*/ 	.word	index@(kernel_flatTimesExp)
        /*0020*/ 	.word	0x0000000c


	//----- nvinfo : EIATTR_FRAME_SIZE
	.align		4
.L_6:
        /*0024*/ 	.byte	0x04, 0x11
        /*0026*/ 	.short	(.L_8 - .L_7)
	.align		4
.L_7:
        /*0028*/ 	.word	index@(kernel_flatTimesExp)
        /*002c*/ 	.word	0x00000000


	//----- nvinfo : EIATTR_REGCOUNT
	.align		4
.L_8:
        /*0030*/ 	.byte	0x04, 0x2f
        /*0032*/ 	.short	(.L_10 - .L_9)
	.align		4
.L_9:
        /*0034*/ 	.word	index@(kernel_update)
        /*0038*/ 	.word	0x00000011


	//----- nvinfo : EIATTR_FRAME_SIZE
	.align		4
.L_10:
        /*003c*/ 	.byte	0x04, 0x11
        /*003e*/ 	.short	(.L_12 - .L_11)
	.align		4
.L_11:
        /*0040*/ 	.word	index@($__internal_4_$__cuda_sm3x_div_rn_noftz_f32_slowpath)
        /*0044*/ 	.word	0x00000000


	//----- nvinfo : EIATTR_FRAME_SIZE
	.align		4
.L_12:
        /*0048*/ 	.byte	0x04, 0x11
        /*004a*/ 	.short	(.L_14 - .L_13)
	.align		4
.L_13:
        /*004c*/ 	.word	index@(kernel_update)
        /*0050*/ 	.word	0x00000000


	//----- nvinfo : EIATTR_REGCOUNT
	.align		4
.L_14:
        /*0054*/ 	.byte	0x04, 0x2f
        /*0056*/ 	.short	(.L_16 - .L_15)
	.align		4
.L_15:
        /*0058*/ 	.word	index@(kernel_backprojection)
        /*005c*/ 	.word	0x0000001c


	//----- nvinfo : EIATTR_FRAME_SIZE
	.align		4
.L_16:
        /*0060*/ 	.byte	0x04, 0x11
        /*0062*/ 	.short	(.L_18 - .L_17)
	.align		4
.L_17:
        /*0064*/ 	.word	index@($__internal_3_$__cuda_sm3x_div_rn_noftz_f32_slowpath)
        /*0068*/ 	.word	0x00000000


	//----- nvinfo : EIATTR_FRAME_SIZE
	.align		4
.L_18:
        /*006c*/ 	.byte	0x04, 0x11
        /*006e*/ 	.short	(.L_20 - .L_19)
	.align		4
.L_19:
        /*0070*/ 	.word	index@($__internal_2_$__cuda_sm20_div_rn_f64_full)
        /*0074*/ 	.word	0x00000000


	//----- nvinfo : EIATTR_FRAME_SIZE
	.align		4
.L_20:
        /*0078*/ 	.byte	0x04, 0x11
        /*007a*/ 	.short	(.L_22 - .L_21)
	.align		4
.L_21:
        /*007c*/ 	.word	index@(kernel_backprojection)
        /*0080*/ 	.word	0x00000000


	//----- nvinfo : EIATTR_REGCOUNT
	.align		4
.L_22:
        /*0084*/ 	.byte	0x04, 0x2f
        /*0086*/ 	.short	(.L_24 - .L_23)
	.align		4
.L_23:
        /*0088*/ 	.word	index@(kernel_radon)
        /*008c*/ 	.word	0x0000001c


	//----- nvinfo : EIATTR_FRAME_SIZE
	.align		4
.L_24:
        /*0090*/ 	.byte	0x04, 0x11
        /*0092*/ 	.short	(.L_26 - .L_25)
	.align		4
.L_25:
        /*0094*/ 	.word	index@($__internal_1_$__cuda_sm3x_div_rn_noftz_f32_slowpath)
        /*0098*/ 	.word	0x00000020


	//----- nvinfo : EIATTR_FRAME_SIZE
	.align		4
.L_26:
        /*009c*/ 	.byte	0x04, 0x11
        /*009e*/ 	.short	(.L_28 - .L_27)
	.align		4
.L_27:
        /*00a0*/ 	.word	index@($__internal_0_$__cuda_sm20_div_rn_f64_full)
        /*00a4*/ 	.word	0x00000020


	//----- nvinfo : EIATTR_FRAME_SIZE
	.align		4
.L_28:
        /*00a8*/ 	.byte	0x04, 0x11
        /*00aa*/ 	.short	(.L_30 - .L_29)
	.align		4
.L_29:
        /*00ac*/ 	.word	index@(kernel_radon)
        /*00b0*/ 	.word	0x00000020


	//----- nvinfo : EIATTR_MIN_STACK_SIZE
	.align		4
.L_30:
        /*00b4*/ 	.byte	0x04, 0x12
        /*00b6*/ 	.short	(.L_32 - .L_31)
	.align		4
.L_31:
        /*00b8*/ 	.word	index@(kernel_radon)
        /*00bc*/ 	.word	0x00000020


	//----- nvinfo : EIATTR_MIN_STACK_SIZE
	.align		4
.L_32:
        /*00c0*/ 	.byte	0x04, 0x12
        /*00c2*/ 	.short	(.L_34 - .L_33)
	.align		4
.L_33:
        /*00c4*/ 	.word	index@(kernel_backprojection)
        /*00c8*/ 	.word	0x00000000


	//----- nvinfo : EIATTR_MIN_STACK_SIZE
	.align		4
.L_34:
        /*00cc*/ 	.byte	0x04, 0x12
        /*00ce*/ 	.short	(.L_36 - .L_35)
	.align		4
.L_35:
        /*00d0*/ 	.word	index@(kernel_update)
        /*00d4*/ 	.word	0x00000000


	//----- nvinfo : EIATTR_MIN_STACK_SIZE
	.align		4
.L_36:
        /*00d8*/ 	.byte	0x04, 0x12
        /*00da*/ 	.short	(.L_38 - .L_37)
	.align		4
.L_37:
        /*00dc*/ 	.word	index@(kernel_flatTimesExp)
        /*00e0*/ 	.word	0x00000000


	//----- nvinfo : EIATTR_MIN_STACK_SIZE
	.align		4
.L_38:
        /*00e4*/ 	.byte	0x04, 0x12
        /*00e6*/ 	.short	(.L_40 - .L_39)
	.align		4
.L_39:
        /*00e8*/ 	.word	index@(kernel_ones)
        /*00ec*/ 	.word	0x00000000
.L_40:


//--------------------- .nv.compat                --------------------------
	.section	.nv.compat,"",@"SHT_CUDA_COMPAT_INFO"
	.align	4
        /*0000*/ 	.byte	0x02, 0x09, 0x00, 0x00, 0x02, 0x02, 0x01, 0x00, 0x02, 0x05, 0x05, 0x00, 0x03, 0x07, 0x01, 0x01
        /*0010*/ 	.byte	0x02, 0x03, 0x00, 0x00, 0x02, 0x06, 0x01, 0x00, 0x04, 0x0b, 0x08, 0x00, 0x01, 0x00, 0x00, 0x00
        /*0020*/ 	.byte	0x00, 0x00, 0x00, 0x00


//--------------------- .nv.info.kernel_radon     --------------------------
	.section	.nv.info.kernel_radon,"",@"SHT_CUDA_INFO"
	.sectionflags	@""
	.align	4


	//----- nvinfo : EIATTR_CUDA_API_VERSION
	.align		4
        /*0000*/ 	.byte	0x04, 0x37
        /*0002*/ 	.short	(.L_42 - .L_41)
.L_41:
        /*0004*/ 	.word	0x00000082


	//----- nvinfo : EIATTR_KPARAM_INFO
	.align		4
.L_42:
        /*0008*/ 	.byte	0x04, 0x17
        /*000a*/ 	.short	(.L_44 - .L_43)
.L_43:
        /*000c*/ 	.word	0x00000000
        /*0010*/ 	.short	0x0006
        /*0012*/ 	.short	0x0020
        /*0014*/ 	.byte	0x00, 0xf0, 0x11, 0x00


	//----- nvinfo : EIATTR_KPARAM_INFO
	.align		4
.L_44:
        /*0018*/ 	.byte	0x04, 0x17
        /*001a*/ 	.short	(.L_46 - .L_45)
.L_45:
        /*001c*/ 	.word	0x00000000
        /*0020*/ 	.short	0x0005
        /*0022*/ 	.short	0x001c
        /*0024*/ 	.byte	0x00, 0xf0, 0x11, 0x00


	//----- nvinfo : EIATTR_KPARAM_INFO
	.align		4
.L_46:
        /*0028*/ 	.byte	0x04, 0x17
        /*002a*/ 	.short	(.L_48 - .L_47)
.L_47:
        /*002c*/ 	.word	0x00000000
        /*0030*/ 	.short	0x0004
        /*0032*/ 	.short	0x0018
        /*0034*/ 	.byte	0x00, 0xf0, 0x11, 0x00


	//----- nvinfo : EIATTR_KPARAM_INFO
	.align		4
.L_48:
        /*0038*/ 	.byte	0x04, 0x17
        /*003a*/ 	.short	(.L_50 - .L_49)
.L_49:
        /*003c*/ 	.word	0x00000000
        /*0040*/ 	.short	0x0003
        /*0042*/ 	.short	0x0014
        /*0044*/ 	.byte	0x00, 0xf0, 0x11, 0x00


	//----- nvinfo : EIATTR_KPARAM_INFO
	.align		4
.L_50:
        /*0048*/ 	.byte	0x04, 0x17
        /*004a*/ 	.short	(.L_52 - .L_51)
.L_51:
        /*004c*/ 	.word	0x00000000
        /*0050*/ 	.short	0x0002
        /*0052*/ 	.short	0x0010
        /*0054*/ 	.byte	0x00, 0xf0, 0x11, 0x00


	//----- nvinfo : EIATTR_KPARAM_INFO
	.align		4
.L_52:
        /*0058*/ 	.byte	0x04, 0x17
        /*005a*/ 	.short	(.L_54 - .L_53)
.L_53:
        /*005c*/ 	.word	0x00000000
        /*0060*/ 	.short	0x0001
        /*0062*/ 	.short	0x0008
        /*0064*/ 	.byte	0x00, 0xf5, 0x21, 0x00


	//----- nvinfo : EIATTR_KPARAM_INFO
	.align		4
.L_54:
        /*0068*/ 	.byte	0x04, 0x17
        /*006a*/ 	.short	(.L_56 - .L_55)
.L_55:
        /*006c*/ 	.word	0x00000000
        /*0070*/ 	.short	0x0000
        /*0072*/ 	.short	0x0000
        /*0074*/ 	.byte	0x00, 0xf5, 0x21, 0x00


	//----- nvinfo : EIATTR_SPARSE_MMA_MASK
	.align		4
.L_56:
        /*0078*/ 	.byte	0x03, 0x50
        /*007a*/ 	.short	0x0000


	//----- nvinfo : EIATTR_MAXREG_COUNT
	.align		4
        /*007c*/ 	.byte	0x03, 0x1b
        /*007e*/ 	.short	0x00ff


	//----- nvinfo : EIATTR_MERCURY_ISA_VERSION
	.align		4
        /*0080*/ 	.byte	0x03, 0x5f
        /*0082*/ 	.short	0x0101


	//----- nvinfo : EIATTR_VRC_CTA_INIT_COUNT
	.align		4
        /*0084*/ 	.byte	0x02, 0x4a
	.zero		1
	.zero		1


	//----- nvinfo : EIATTR_EXIT_INSTR_OFFSETS
	.align		4
        /*0088*/ 	.byte	0x04, 0x1c
        /*008a*/ 	.short	(.L_58 - .L_57)


	//   ....[0]....
.L_57:
        /*008c*/ 	.word	0x00000130


	//   ....[1]....
        /*0090*/ 	.word	0x00002560


	//----- nvinfo : EIATTR_CRS_STACK_SIZE
	.align		4
.L_58:
        /*0094*/ 	.byte	0x04, 0x1e
        /*0096*/ 	.short	(.L_60 - .L_59)
.L_59:
        /*0098*/ 	.word	0x00000000


	//----- nvinfo : EIATTR_CBANK_PARAM_SIZE
	.align		4
.L_60:
        /*009c*/ 	.byte	0x03, 0x19
        /*009e*/ 	.short	0x0024


	//----- nvinfo : EIATTR_PARAM_CBANK
	.align		4
        /*00a0*/ 	.byte	0x04, 0x0a
        /*00a2*/ 	.short	(.L_62 - .L_61)
	.align		4
.L_61:
        /*00a4*/ 	.word	index@(.nv.constant0.kernel_radon)
        /*00a8*/ 	.short	0x0380
        /*00aa*/ 	.short	0x0024


	//----- nvinfo : EIATTR_SW_WAR
	.align		4
.L_62:
        /*00ac*/ 	.byte	0x04, 0x36
        /*00ae*/ 	.short	(.L_64 - .L_63)
.L_63:
        /*00b0*/ 	.word	0x00000008
.L_64:


//--------------------- .nv.info.kernel_backprojection --------------------------
	.section	.nv.info.kernel_backprojection,"",@"SHT_CUDA_INFO"
	.sectionflags	@""
	.align	4


	//----- nvinfo : EIATTR_CUDA_API_VERSION
	.align		4
        /*0000*/ 	.byte	0x04, 0x37
        /*0002*/ 	.short	(.L_66 - .L_65)
.L_65:
        /*0004*/ 	.word	0x00000082


	//----- nvinfo : EIATTR_KPARAM_INFO
	.align		4
.L_66:
        /*0008*/ 	.byte	0x04, 0x17
        /*000a*/ 	.short	(.L_68 - .L_67)
.L_67:
        /*000c*/ 	.word	0x00000000
        /*0010*/ 	.short	0x0005
        /*0012*/ 	.short	0x001c
        /*0014*/ 	.byte	0x00, 0xf0, 0x11, 0x00


	//----- nvinfo : EIATTR_KPARAM_INFO
	.align		4
.L_68:
        /*0018*/ 	.byte	0x04, 0x17
        /*001a*/ 	.short	(.L_70 - .L_69)
.L_69:
        /*001c*/ 	.word	0x00000000
        /*0020*/ 	.short	0x0004
        /*0022*/ 	.short	0x0018
        /*0024*/ 	.byte	0x00, 0xf0, 0x11, 0x00


	//----- nvinfo : EIATTR_KPARAM_INFO
	.align		4
.L_70:
        /*0028*/ 	.byte	0x04, 0x17
        /*002a*/ 	.short	(.L_72 - .L_71)
.L_71:
        /*002c*/ 	.word	0x00000000
        /*0030*/ 	.short	0x0003
        /*0032*/ 	.short	0x0014
        /*0034*/ 	.byte	0x00, 0xf0, 0x11, 0x00


	//----- nvinfo : EIATTR_KPARAM_INFO
	.align		4
.L_72:
        /*0038*/ 	.byte	0x04, 0x17
        /*003a*/ 	.short	(.L_74 - .L_73)
.L_73:
        /*003c*/ 	.word	0x00000000
        /*0040*/ 	.short	0x0002
        /*0042*/ 	.short	0x0010
        /*0044*/ 	.byte	0x00, 0xf0, 0x11, 0x00


	//----- nvinfo : EIATTR_KPARAM_INFO
	.align		4
.L_74:
        /*0048*/ 	.byte	0x04, 0x17
        /*004a*/ 	.short	(.L_76 - .L_75)
.L_75:
        /*004c*/ 	.word	0x00000000
        /*0050*/ 	.short	0x0001
        /*0052*/ 	.short	0x0008
        /*0054*/ 	.byte	0x00, 0xf5, 0x21, 0x00


	//----- nvinfo : EIATTR_KPARAM_INFO
	.align		4
.L_76:
        /*0058*/ 	.byte	0x04, 0x17
        /*005a*/ 	.short	(.L_78 - .L_77)
.L_77:
        /*005c*/ 	.word	0x00000000
        /*0060*/ 	.short	0x0000
        /*0062*/ 	.short	0x0000
        /*0064*/ 	.byte	0x00, 0xf5, 0x21, 0x00


	//----- nvinfo : EIATTR_SPARSE_MMA_MASK
	.align		4
.L_78:
        /*0068*/ 	.byte	0x03, 0x50
        /*006a*/ 	.short	0x0000


	//----- nvinfo : EIATTR_MAXREG_COUNT
	.align		4
        /*006c*/ 	.byte	0x03, 0x1b
        /*006e*/ 	.short	0x00ff


	//----- nvinfo : EIATTR_MERCURY_ISA_VERSION
	.align		4
        /*0070*/ 	.byte	0x03, 0x5f
        /*0072*/ 	.short	0x0101


	//----- nvinfo : EIATTR_VRC_CTA_INIT_COUNT
	.align		4
        /*0074*/ 	.byte	0x02, 0x4a
	.zero		1
	.zero		1


	//----- nvinfo : EIATTR_EXIT_INSTR_OFFSETS
	.align		4
        /*0078*/ 	.byte	0x04, 0x1c
        /*007a*/ 	.short	(.L_80 - .L_79)


	//   ....[0]....
.L_79:
        /*007c*/ 	.word	0x00000420


	//   ....[1]....
        /*0080*/ 	.word	0x000016a0


	//----- nvinfo : EIATTR_CRS_STACK_SIZE
	.align		4
.L_80:
        /*0084*/ 	.byte	0x04, 0x1e
        /*0086*/ 	.short	(.L_82 - .L_81)
.L_81:
        /*0088*/ 	.word	0x00000000


	//----- nvinfo : EIATTR_CBANK_PARAM_SIZE
	.align		4
.L_82:
        /*008c*/ 	.byte	0x03, 0x19
        /*008e*/ 	.short	0x0020


	//----- nvinfo : EIATTR_PARAM_CBANK
	.align		4
        /*0090*/ 	.byte	0x04, 0x0a
        /*0092*/ 	.short	(.L_84 - .L_83)
	.align		4
.L_83:
        /*0094*/ 	.word	index@(.nv.constant0.kernel_backprojection)
        /*0098*/ 	.short	0x0380
        /*009a*/ 	.short	0x0020


	//----- nvinfo : EIATTR_SW_WAR
	.align		4
.L_84:
        /*009c*/ 	.byte	0x04, 0x36
        /*009e*/ 	.short	(.L_86 - .L_85)
.L_85:
        /*00a0*/ 	.word	0x00000008
.L_86:


//--------------------- .nv.info.kernel_update    --------------------------
	.section	.nv.info.kernel_update,"",@"SHT_CUDA_INFO"
	.sectionflags	@""
	.align	4


	//----- nvinfo : EIATTR_CUDA_API_VERSION
	.align		4
        /*0000*/ 	.byte	0x04, 0x37
        /*0002*/ 	.short	(.L_88 - .L_87)
.L_87:
        /*0004*/ 	.word	0x00000082


	//----- nvinfo : EIATTR_KPARAM_INFO
	.align		4
.L_88:
        /*0008*/ 	.byte	0x04, 0x17
        /*000a*/ 	.short	(.L_90 - .L_89)
.L_89:
        /*000c*/ 	.word	0x00000000
        /*0010*/ 	.short	0x0006
        /*0012*/ 	.short	0x0024
        /*0014*/ 	.byte	0x00, 0xf0, 0x11, 0x00


	//----- nvinfo : EIATTR_KPARAM_INFO
	.align		4
.L_90:
        /*0018*/ 	.byte	0x04, 0x17
        /*001a*/ 	.short	(.L_92 - .L_91)
.L_91:
        /*001c*/ 	.word	0x00000000
        /*0020*/ 	.short	0x0005
        /*0022*/ 	.short	0x0020
        /*0024*/ 	.byte	0x00, 0xf0, 0x11, 0x00


	//----- nvinfo : EIATTR_KPARAM_INFO
	.align		4
.L_92:
        /*0028*/ 	.byte	0x04, 0x17
        /*002a*/ 	.short	(.L_94 - .L_93)
.L_93:
        /*002c*/ 	.word	0x00000000
        /*0030*/ 	.short	0x0004
        /*0032*/ 	.short	0x001c
        /*0034*/ 	.byte	0x00, 0xf0, 0x11, 0x00


	//----- nvinfo : EIATTR_KPARAM_INFO
	.align		4
.L_94:
        /*0038*/ 	.byte	0x04, 0x17
        /*003a*/ 	.short	(.L_96 - .L_95)
.L_95:
        /*003c*/ 	.word	0x00000000
        /*0040*/ 	.short	0x0003
        /*0042*/ 	.short	0x0018
        /*0044*/ 	.byte	0x00, 0xf0, 0x11, 0x00


	//----- nvinfo : EIATTR_KPARAM_INFO
	.align		4
.L_96:
        /*0048*/ 	.byte	0x04, 0x17
        /*004a*/ 	.short	(.L_98 - .L_97)
.L_97:
        /*004c*/ 	.word	0x00000000
        /*0050*/ 	.short	0x0002
        /*0052*/ 	.short	0x0010
        /*0054*/ 	.byte	0x00, 0xf5, 0x21, 0x00


	//----- nvinfo : EIATTR_KPARAM_INFO
	.align		4
.L_98:
        /*0058*/ 	.byte	0x04, 0x17
        /*005a*/ 	.short	(.L_100 - .L_99)
.L_99:
        /*005c*/ 	.word	0x00000000
        /*0060*/ 	.short	0x0001
        /*0062*/ 	.short	0x0008
        /*0064*/ 	.byte	0x00, 0xf5, 0x21, 0x00


	//----- nvinfo : EIATTR_KPARAM_INFO
	.align		4
.L_100:
        /*0068*/ 	.byte	0x04, 0x17
        /*006a*/ 	.short	(.L_102 - .L_101)
.L_101:
        /*006c*/ 	.word	0x00000000
        /*0070*/ 	.short	0x0000
        /*0072*/ 	.short	0x0000
        /*0074*/ 	.byte	0x00, 0xf5, 0x21, 0x00


	//----- nvinfo : EIATTR_SPARSE_MMA_MASK
	.align		4
.L_102:
        /*0078*/ 	.byte	0x03, 0x50
        /*007a*/ 	.short	0x0000


	//----- nvinfo : EIATTR_MAXREG_COUNT
	.align		4
        /*007c*/ 	.byte	0x03, 0x1b
        /*007e*/ 	.short	0x00ff


	//----- nvinfo : EIATTR_MERCURY_ISA_VERSION
	.align		4
        /*0080*/ 	.byte	0x03, 0x5f
        /*0082*/ 	.short	0x0101


	//----- nvinfo : EIATTR_VRC_CTA_INIT_COUNT
	.align		4
        /*0084*/ 	.byte	0x02, 0x4a
	.zero		1
	.zero		1


	//----- nvinfo : EIATTR_EXIT_INSTR_OFFSETS
	.align		4
        /*0088*/ 	.byte	0x04, 0x1c
        /*008a*/ 	.short	(.L_104 - .L_103)


	//   ....[0]....
.L_103:
        /*008c*/ 	.word	0x00000120


	//   ....[1]....
        /*0090*/ 	.word	0x000002e0


	//----- nvinfo : EIATTR_CRS_STACK_SIZE
	.align		4
.L_104:
        /*0094*/ 	.byte	0x04, 0x1e
        /*0096*/ 	.short	(.L_106 - .L_105)
.L_105:
        /*0098*/ 	.word	0x00000000


	//----- nvinfo : EIATTR_CBANK_PARAM_SIZE
	.align		4
.L_106:
        /*009c*/ 	.byte	0x03, 0x19
        /*009e*/ 	.short	0x0028


	//----- nvinfo : EIATTR_PARAM_CBANK
	.align		4
        /*00a0*/ 	.byte	0x04, 0x0a
        /*00a2*/ 	.short	(.L_108 - .L_107)
	.align		4
.L_107:
        /*00a4*/ 	.word	index@(.nv.constant0.kernel_update)
        /*00a8*/ 	.short	0x0380
        /*00aa*/ 	.short	0x0028


	//----- nvinfo : EIATTR_SW_WAR
	.align		4
.L_108:
        /*00ac*/ 	.byte	0x04, 0x36
        /*00ae*/ 	.short	(.L_110 - .L_109)
.L_109:
        /*00b0*/ 	.word	0x00000008
.L_110:


//--------------------- .nv.info.kernel_flatTimesExp --------------------------
	.section	.nv.info.kernel_flatTimesExp,"",@"SHT_CUDA_INFO"
	.sectionflags	@""
	.align	4


	//----- nvinfo : EIATTR_CUDA_API_VERSION
	.align		4
        /*0000*/ 	.byte	0x04, 0x37
        /*0002*/ 	.short	(.L_112 - .L_111)
.L_111:
        /*0004*/ 	.word	0x00000082


	//----- nvinfo : EIATTR_KPARAM_INFO
	.align		4
.L_112:
        /*0008*/ 	.byte	0x04, 0x17
        /*000a*/ 	.short	(.L_114 - .L_113)
.L_113:
        /*000c*/ 	.word	0x00000000
        /*0010*/ 	.short	0x0005
        /*0012*/ 	.short	0x001c
        /*0014*/ 	.byte	0x00, 0xf0, 0x11, 0x00


	//----- nvinfo : EIATTR_KPARAM_INFO
	.align		4
.L_114:
        /*0018*/ 	.byte	0x04, 0x17
        /*001a*/ 	.short	(.L_116 - .L_115)
.L_115:
        /*001c*/ 	.word	0x00000000
        /*0020*/ 	.short	0x0004
        /*0022*/ 	.short	0x0018
        /*0024*/ 	.byte	0x00, 0xf0, 0x11, 0x00


	//----- nvinfo : EIATTR_KPARAM_INFO
	.align		4
.L_116:
        /*0028*/ 	.byte	0x04, 0x17
        /*002a*/ 	.short	(.L_118 - .L_117)
.L_117:
        /*002c*/ 	.word	0x00000000
        /*0030*/ 	.short	0x0003
        /*0032*/ 	.short	0x0014
        /*0034*/ 	.byte	0x00, 0xf0, 0x11, 0x00


	//----- nvinfo : EIATTR_KPARAM_INFO
	.align		4
.L_118:
        /*0038*/ 	.byte	0x04, 0x17
        /*003a*/ 	.short	(.L_120 - .L_119)
.L_119:
        /*003c*/ 	.word	0x00000000
        /*0040*/ 	.short	0x0002
        /*0042*/ 	.short	0x0010
        /*0044*/ 	.byte	0x00, 0xf0, 0x11, 0x00


	//----- nvinfo : EIATTR_KPARAM_INFO
	.align		4
.L_120:
        /*0048*/ 	.byte	0x04, 0x17
        /*004a*/ 	.short	(.L_122 - .L_121)
.L_121:
        /*004c*/ 	.word	0x00000000
        /*0050*/ 	.short	0x0001
        /*0052*/ 	.short	0x0008
        /*0054*/ 	.byte	0x00, 0xf5, 0x21, 0x00


	//----- nvinfo : EIATTR_KPARAM_INFO
	.align		4
.L_122:
        /*0058*/ 	.byte	0x04, 0x17
        /*005a*/ 	.short	(.L_124 - .L_123)
.L_123:
        /*005c*/ 	.word	0x00000000
        /*0060*/ 	.short	0x0000
        /*0062*/ 	.short	0x0000
        /*0064*/ 	.byte	0x00, 0xf5, 0x21, 0x00


	//----- nvinfo : EIATTR_SPARSE_MMA_MASK
	.align		4
.L_124:
        /*0068*/ 	.byte	0x03, 0x50
        /*006a*/ 	.short	0x0000


	//----- nvinfo : EIATTR_MAXREG_COUNT
	.align		4
        /*006c*/ 	.byte	0x03, 0x1b
        /*006e*/ 	.short	0x00ff


	//----- nvinfo : EIATTR_MERCURY_ISA_VERSION
	.align		4
        /*0070*/ 	.byte	0x03, 0x5f
        /*0072*/ 	.short	0x0101


	//----- nvinfo : EIATTR_VRC_CTA_INIT_COUNT
	.align		4
        /*0074*/ 	.byte	0x02, 0x4a
	.zero		1
	.zero		1


	//----- nvinfo : EIATTR_EXIT_INSTR_OFFSETS
	.align		4
        /*0078*/ 	.byte	0x04, 0x1c
        /*007a*/ 	.short	(.L_126 - .L_125)


	//   ....[0]....
.L_125:
        /*007c*/ 	.word	0x00000120


	//   ....[1]....
        /*0080*/ 	.word	0x00000280


	//----- nvinfo : EIATTR_CBANK_PARAM_SIZE
	.align		4
.L_126:
        /*0084*/ 	.byte	0x03, 0x19
        /*0086*/ 	.short	0x0020


	//----- nvinfo : EIATTR_PARAM_CBANK
	.align		4
        /*0088*/ 	.byte	0x04, 0x0a
        /*008a*/ 	.short	(.L_128 - .L_127)
	.align		4
.L_127:
        /*008c*/ 	.word	index@(.nv.constant0.kernel_flatTimesExp)
        /*0090*/ 	.short	0x0380
        /*0092*/ 	.short	0x0020


	//----- nvinfo : EIATTR_SW_WAR
	.align		4
.L_128:
        /*0094*/ 	.byte	0x04, 0x36
        /*0096*/ 	.short	(.L_130 - .L_129)
.L_129:
        /*0098*/ 	.word	0x00000008
.L_130:


//--------------------- .nv.info.kernel_ones      --------------------------
	.section	.nv.info.kernel_ones,"",@"SHT_CUDA_INFO"
	.sectionflags	@""
	.align	4


	//----- nvinfo : EIATTR_CUDA_API_VERSION
	.align		4
        /*0000*/ 	.byte	0x04, 0x37
        /*0002*/ 	.short	(.L_132 - .L_131)
.L_131:
        /*0004*/ 	.word	0x00000082


	//----- nvinfo : EIATTR_KPARAM_INFO
	.align		4
.L_132:
        /*0008*/ 	.byte	0x04, 0x17
        /*000a*/ 	.short	(.L_134 - .L_133)
.L_133:
        /*000c*/ 	.word	0x00000000
        /*0010*/ 	.short	0x0004
        /*0012*/ 	.short	0x0014
        /*0014*/ 	.byte	0x00, 0xf0, 0x11, 0x00


	//----- nvinfo : EIATTR_KPARAM_INFO
	.align		4
.L_134:
        /*0018*/ 	.byte	0x04, 0x17
        /*001a*/ 	.short	(.L_136 - .L_135)
.L_135:
        /*001c*/ 	.word	0x00000000
        /*0020*/ 	.short	0x0003
        /*0022*/ 	.short	0x0010
        /*0024*/ 	.byte	0x00, 0xf0, 0x11, 0x00


	//----- nvinfo : EIATTR_KPARAM_INFO
	.align		4
.L_136:
        /*0028*/ 	.byte	0x04, 0x17
        /*002a*/ 	.short	(.L_138 - .L_137)
.L_137:
        /*002c*/ 	.word	0x00000000
        /*0030*/ 	.short	0x0002
        /*0032*/ 	.short	0x000c
        /*0034*/ 	.byte	0x00, 0xf0, 0x11, 0x00


	//----- nvinfo : EIATTR_KPARAM_INFO
	.align		4
.L_138:
        /*0038*/ 	.byte	0x04, 0x17
        /*003a*/ 	.short	(.L_140 - .L_139)
.L_139:
        /*003c*/ 	.word	0x00000000
        /*0040*/ 	.short	0x0001
        /*0042*/ 	.short	0x0008
        /*0044*/ 	.byte	0x00, 0xf0, 0x11, 0x00


	//----- nvinfo : EIATTR_KPARAM_INFO
	.align		4
.L_140:
        /*0048*/ 	.byte	0x04, 0x17
        /*004a*/ 	.short	(.L_142 - .L_141)
.L_141:
        /*004c*/ 	.word	0x00000000
        /*0050*/ 	.short	0x0000
        /*0052*/ 	.short	0x0000
        /*0054*/ 	.byte	0x00, 0xf5, 0x21, 0x00


	//----- nvinfo : EIATTR_SPARSE_MMA_MASK
	.align		4
.L_142:
        /*0058*/ 	.byte	0x03, 0x50
        /*005a*/ 	.short	0x0000


	//----- nvinfo : EIATTR_MAXREG_COUNT
	.align		4
        /*005c*/ 	.byte	0x03, 0x1b
        /*005e*/ 	.short	0x00ff


	//----- nvinfo : EIATTR_MERCURY_ISA_VERSION
	.align		4
        /*0060*/ 	.byte	0x03, 0x5f
        /*0062*/ 	.short	0x0101


	//----- nvinfo : EIATTR_VRC_CTA_INIT_COUNT
	.align		4
        /*0064*/ 	.byte	0x02, 0x4a
	.zero		1
	.zero		1


	//----- nvinfo : EIATTR_EXIT_INSTR_OFFSETS
	.align		4
        /*0068*/ 	.byte	0x04, 0x1c
        /*006a*/ 	.short	(.L_144 - .L_143)


	//   ....[0]....
.L_143:
        /*006c*/ 	.word	0x00000120


	//   ....[1]....
        /*0070*/ 	.word	0x000001a0


	//----- nvinfo : EIATTR_CBANK_PARAM_SIZE
	.align		4
.L_144:
        /*0074*/ 	.byte	0x03, 0x19
        /*0076*/ 	.short	0x0018


	//----- nvinfo : EIATTR_PARAM_CBANK
	.align		4
        /*0078*/ 	.byte	0x04, 0x0a
        /*007a*/ 	.short	(.L_146 - .L_145)
	.align		4
.L_145:
        /*007c*/ 	.word	index@(.nv.constant0.kernel_ones)
        /*0080*/ 	.short	0x0380
        /*0082*/ 	.short	0x0018


	//----- nvinfo : EIATTR_SW_WAR
	.align		4
.L_146:
        /*0084*/ 	.byte	0x04, 0x36
        /*0086*/ 	.short	(.L_148 - .L_147)
.L_147:
        /*0088*/ 	.word	0x00000008
.L_148:


//--------------------- .nv.callgraph             --------------------------
	.section	.nv.callgraph,"",@"SHT_CUDA_CALLGRAPH"
	.align	4
	.sectionentsize	8
	.align		4
        /*0000*/ 	.word	0x00000000
	.align		4
        /*0004*/ 	.word	0xffffffff
	.align		4
        /*0008*/ 	.word	0x00000000
	.align		4
        /*000c*/ 	.word	0xfffffffe
	.align		4
        /*0010*/ 	.word	0x00000000
	.align		4
        /*0014*/ 	.word	0xfffffffd
	.align		4
        /*0018*/ 	.word	0x00000000
	.align		4
        /*001c*/ 	.word	0xfffffffc


//--------------------- .nv.constant4             --------------------------
	.section	.nv.constant4,"a",@progbits
	.align	8
	.align		8
.nv.constant4:
        /*0000*/ 	.dword	__cudart_i2opi_f


//--------------------- .text.kernel_radon        --------------------------
	.section	.text.kernel_radon,"ax",@progbits
	.align	128
        .global         kernel_radon
        .type           kernel_radon,@function
        .size           kernel_radon,(.L_x_120 - kernel_radon)
        .other          kernel_radon,@"STO_CUDA_ENTRY STV_DEFAULT"
kernel_radon:
.text.kernel_radon:
[----:B------:R-:W0:Y:S01]  /*0000*/  LDC R1, c[0x0][0x37c] ;  /* 0x0000df00ff017b82 */ /* 0x000e220000000800 */
[----:B------:R-:W1:Y:S07]  /*0010*/  S2R R4, SR_TID.Y ;  /* 0x0000000000047919 */ /* 0x000e6e0000002200 */
[----:B------:R-:W2:Y:S01]  /*0020*/  LDC R0, c[0x0][0x360] ;  /* 0x0000d800ff007b82 */ /* 0x000ea20000000800 */
[----:B------:R-:W3:Y:S01]  /*0030*/  LDCU.64 UR8, c[0x0][0x398] ;  /* 0x00007300ff0877ac */ /* 0x000ee20008000a00 */
[----:B0-----:R-:W-:Y:S01]  /*0040*/  VIADD R1, R1, 0xffffffe0 ;  /* 0xffffffe001017836 */ /* 0x001fe20000000000 */
[----:B------:R-:W2:Y:S01]  /*0050*/  S2R R5, SR_TID.X ;  /* 0x0000000000057919 */ /* 0x000ea20000002100 */
[----:B------:R-:W0:Y:S01]  /*0060*/  LDCU UR4, c[0x0][0x394] ;  /* 0x00007280ff0477ac */ /* 0x000e220008000800 */
[----:B------:R-:W4:Y:S03]  /*0070*/  S2R R7, SR_TID.Z ;  /* 0x0000000000077919 */ /* 0x000f260000002300 */
[----:B------:R-:W1:Y:S08]  /*0080*/  S2UR UR6, SR_CTAID.Y ;  /* 0x00000000000679c3 */ /* 0x000e700000002600 */
[----:B------:R-:W1:Y:S08]  /*0090*/  LDC R3, c[0x0][0x364] ;  /* 0x0000d900ff037b82 */ /* 0x000e700000000800 */
[----:B------:R-:W2:Y:S08]  /*00a0*/  S2UR UR5, SR_CTAID.X ;  /* 0x00000000000579c3 */ /* 0x000eb00000002500 */
[----:B------:R-:W4:Y:S08]  /*00b0*/  S2UR UR7, SR_CTAID.Z ;  /* 0x00000000000779c3 */ /* 0x000f300000002700 */
[----:B------:R-:W4:Y:S01]  /*00c0*/  LDC R2, c[0x0][0x368] ;  /* 0x0000da00ff027b82 */ /* 0x000f220000000800 */
[----:B-1----:R-:W-:-:S05]  /*00d0*/  IMAD R4, R3, UR6, R4 ;  /* 0x0000000603047c24 */ /* 0x002fca000f8e0204 */
[----:B---3--:R-:W-:Y:S01]  /*00e0*/  ISETP.GE.AND P0, PT, R4, UR8, PT ;  /* 0x0000000804007c0c */ /* 0x008fe2000bf06270 */
[----:B--2---:R-:W-:-:S05]  /*00f0*/  IMAD R5, R0, UR5, R5 ;  /* 0x0000000500057c24 */ /* 0x004fca000f8e0205 */
[----:B0-----:R-:W-:Y:S01]  /*0100*/  ISETP.GE.OR P0, PT, R5, UR4, P0 ;  /* 0x0000000405007c0c */ /* 0x001fe20008706670 */
[----:B----4-:R-:W-:-:S05]  /*0110*/  IMAD R7, R2, UR7, R7 ;  /* 0x0000000702077c24 */ /* 0x010fca000f8e0207 */
[----:B------:R-:W-:-:S13]  /*0120*/  ISETP.GE.OR P0, PT, R7, UR9, P0 ;  /* 0x0000000907007c0c */ /* 0x000fda0008706670 */
[----:B------:R-:W-:Y:S05]  /*0130*/  @P0 EXIT ;  /* 0x000000000000094d */ /* 0x000fea0003800000 */
[----:B------:R-:W-:Y:S01]  /*0140*/  UIADD3 UR4, UPT, UPT, UR4, -0x1, URZ ;  /* 0xffffffff04047890 */ /* 0x000fe2000fffe0ff */
[----:B------:R-:W-:-:S08]  /*0150*/  IMAD.MOV.U32 R10, RZ, RZ, 0x1 ;  /* 0x00000001ff0a7424 */ /* 0x000fd000078e00ff */
[----:B------:R-:W0:Y:S02]  /*0160*/  I2F.F64 R8, UR4 ;  /* 0x0000000400087d12 */ /* 0x000e240008201c00 */
[----:B------:R-:W1:Y:S06]  /*0170*/  LDCU UR4, c[0x0][0x3a0] ;  /* 0x00007400ff0477ac */ /* 0x000e6c0008000800 */
[----:B0-----:R-:W0:Y:S02]  /*0180*/  MUFU.RCP64H R11, R9 ;  /* 0x00000009000b7308 */ /* 0x001e240000001800 */
[----:B0-----:R-:W-:-:S08]  /*0190*/  DFMA R2, -R8, R10, 1 ;  /* 0x3ff000000802742b */ /* 0x001fd0000000010a */
[----:B------:R-:W-:Y:S02]  /*01a0*/  DFMA R12, R2, R2, R2 ;  /* 0x00000002020c722b */ /* 0x000fe40000000002 */
[----:B-1----:R-:W0:Y:S06]  /*01b0*/  F2F.F64.F32 R2, UR4 ;  /* 0x0000000400027d10 */ /* 0x002e2c0008201800 */
[----:B------:R-:W-:-:S08]  /*01c0*/  DFMA R12, R10, R12, R10 ;  /* 0x0000000c0a0c722b */ /* 0x000fd0000000000a */
[----:B------:R-:W-:Y:S02]  /*01d0*/  DFMA R14, -R8, R12, 1 ;  /* 0x3ff00000080e742b */ /* 0x000fe4000000010c */
[----:B0-----:R-:W-:-:S06]  /*01e0*/  DADD R10, R2, R2 ;  /* 0x00000000020a7229 */ /* 0x001fcc0000000002 */
[----:B------:R-:W-:-:S04]  /*01f0*/  DFMA R14, R12, R14, R12 ;  /* 0x0000000e0c0e722b */ /* 0x000fc8000000000c */
[----:B------:R-:W-:-:S04]  /*0200*/  FSETP.GEU.AND P1, PT, |R11|, 6.5827683646048100446e-37, PT ;  /* 0x036000000b00780b */ /* 0x000fc80003f2e200 */
[----:B------:R-:W-:-:S08]  /*0210*/  DMUL R2, R10, R14 ;  /* 0x0000000e0a027228 */ /* 0x000fd00000000000 */
[----:B------:R-:W-:-:S08]  /*0220*/  DFMA R12, -R8, R2, R10 ;  /* 0x00000002080c722b */ /* 0x000fd0000000010a */
[----:B------:R-:W-:-:S10]  /*0230*/  DFMA R2, R14, R12, R2 ;  /* 0x0000000c0e02722b */ /* 0x000fd40000000002 */
[----:B------:R-:W-:-:S05]  /*0240*/  FFMA R0, RZ, R9, R3 ;  /* 0x00000009ff007223 */ /* 0x000fca0000000003 */
[----:B------:R-:W-:-:S13]  /*0250*/  FSETP.GT.AND P0, PT, |R0|, 1.469367938527859385e-39, PT ;  /* 0x001000000000780b */ /* 0x000fda0003f04200 */
[----:B------:R-:W-:Y:S05]  /*0260*/  @P0 BRA P1, `(.L_x_0) ;  /* 0x0000000000100947 */ /* 0x000fea0000800000 */
[----:B------:R-:W-:Y:S02]  /*0270*/  MOV R13, R9 ;  /* 0x00000009000d7202 */ /* 0x000fe40000000f00 */
[----:B------:R-:W-:-:S07]  /*0280*/  MOV R0, 0x2a0 ;  /* 0x000002a000007802 */ /* 0x000fce0000000f00 */
[----:B------:R-:W-:Y:S05]  /*0290*/  CALL.REL.NOINC `($__internal_0_$__cuda_sm20_div_rn_f64_full) ;  /* 0x0000002000b47944 */ /* 0x000fea0003c00000 */
[----:B------:R-:W-:-:S07]  /*02a0*/  IMAD.MOV.U32 R3, RZ, RZ, R17 ;  /* 0x000000ffff037224 */ /* 0x000fce00078e0011 */
.L_x_0:
[----:B------:R-:W0:Y:S01]  /*02b0*/  LDCU UR4, c[0x0][0x398] ;  /* 0x00007300ff0477ac */ /* 0x000e220008000800 */
[----:B------:R-:W-:Y:S01]  /*02c0*/  IMAD.MOV.U32 R8, RZ, RZ, 0x1 ;  /* 0x00000001ff087424 */ /* 0x000fe200078e00ff */
[----:B------:R-:W-:Y:S01]  /*02d0*/  F2F.F32.F64 R3, R2 ;  /* 0x0000000200037310 */ /* 0x000fe20000301000 */
[----:B------:R-:W-:Y:S01]  /*02e0*/  UMOV UR5, 0x400921fb ;  /* 0x400921fb00057882 */ /* 0x000fe20000000000 */
[----:B0-----:R-:W-:-:S09]  /*02f0*/  UIADD3 UR4, UPT, UPT, UR4, -0x1, URZ ;  /* 0xffffffff04047890 */ /* 0x001fd2000fffe0ff */
[----:B------:R-:W0:Y:S01]  /*0300*/  I2F.F64.U32 R10, UR4 ;  /* 0x00000004000a7d12 */ /* 0x000e220008201800 */
[----:B------:R-:W-:-:S07]  /*0310*/  UMOV UR4, 0x54442d18 ;  /* 0x54442d1800047882 */ /* 0x000fce0000000000 */
[----:B0-----:R-:W0:Y:S02]  /*0320*/  MUFU.RCP64H R9, R11 ;  /* 0x0000000b00097308 */ /* 0x001e240000001800 */
[----:B0-----:R-:W-:-:S08]  /*0330*/  DFMA R12, -R10, R8, 1 ;  /* 0x3ff000000a0c742b */ /* 0x001fd00000000108 */
[----:B------:R-:W-:-:S08]  /*0340*/  DFMA R12, R12, R12, R12 ;  /* 0x0000000c0c0c722b */ /* 0x000fd0000000000c */
[----:B------:R-:W-:-:S08]  /*0350*/  DFMA R12, R8, R12, R8 ;  /* 0x0000000c080c722b */ /* 0x000fd00000000008 */
[----:B------:R-:W-:-:S08]  /*0360*/  DFMA R8, -R10, R12, 1 ;  /* 0x3ff000000a08742b */ /* 0x000fd0000000010c */
[----:B------:R-:W-:-:S08]  /*0370*/  DFMA R8, R12, R8, R12 ;  /* 0x000000080c08722b */ /* 0x000fd0000000000c */
[----:B------:R-:W-:-:S08]  /*0380*/  DMUL R12, R8, UR4 ;  /* 0x00000004080c7c28 */ /* 0x000fd00008000000 */
[----:B------:R-:W-:-:S08]  /*0390*/  DFMA R14, -R10, R12, UR4 ;  /* 0x000000040a0e7e2b */ /* 0x000fd0000800010c */
[----:B------:R-:W-:-:S10]  /*03a0*/  DFMA R8, R8, R14, R12 ;  /* 0x0000000e0808722b */ /* 0x000fd4000000000c */
[----:B------:R-:W-:-:S05]  /*03b0*/  FFMA R0, RZ, R11, R9 ;  /* 0x0000000bff007223 */ /* 0x000fca0000000009 */
[----:B------:R-:W-:-:S13]  /*03c0*/  FSETP.GT.AND P0, PT, |R0|, 1.469367938527859385e-39, PT ;  /* 0x001000000000780b */ /* 0x000fda0003f04200 */
[----:B------:R-:W-:Y:S05]  /*03d0*/  @P0 BRA `(.L_x_1) ;  /* 0x0000000000200947 */ /* 0x000fea0003800000 */
[----:B------:R-:W-:Y:S01]  /*03e0*/  MOV R8, R10 ;  /* 0x0000000a00087202 */ /* 0x000fe20000000f00 */
[----:B------:R-:W-:Y:S01]  /*03f0*/  IMAD.MOV.U32 R13, RZ, RZ, R11 ;  /* 0x000000ffff0d7224 */ /* 0x000fe200078e000b */
[----:B------:R-:W-:Y:S01]  /*0400*/  MOV R11, 0x400921fb ;  /* 0x400921fb000b7802 */ /* 0x000fe20000000f00 */
[----:B------:R-:W-:Y:S01]  /*0410*/  IMAD.MOV.U32 R10, RZ, RZ, 0x54442d18 ;  /* 0x54442d18ff0a7424 */ /* 0x000fe200078e00ff */
[----:B------:R-:W-:-:S07]  /*0420*/  MOV R0, 0x440 ;  /* 0x0000044000007802 */ /* 0x000fce0000000f00 */
[----:B------:R-:W-:Y:S05]  /*0430*/  CALL.REL.NOINC `($__internal_0_$__cuda_sm20_div_rn_f64_full) ;  /* 0x00000020004c7944 */ /* 0x000fea0003c00000 */
[----:B------:R-:W-:Y:S02]  /*0440*/  IMAD.MOV.U32 R8, RZ, RZ, R2 ;  /* 0x000000ffff087224 */ /* 0x000fe400078e0002 */
[----:B------:R-:W-:-:S07]  /*0450*/  IMAD.MOV.U32 R9, RZ, RZ, R17 ;  /* 0x000000ffff097224 */ /* 0x000fce00078e0011 */
.L_x_1:
[----:B------:R-:W0:Y:S01]  /*0460*/  F2F.F32.F64 R12, R8 ;  /* 0x00000008000c7310 */ /* 0x000e220000301000 */
[----:B------:R-:W-:Y:S01]  /*0470*/  I2FP.F32.U32 R11, R4 ;  /* 0x00000004000b7245 */ /* 0x000fe20000201000 */
[----:B------:R-:W1:Y:S01]  /*0480*/  LDCU.64 UR8, c[0x0][0x358] ;  /* 0x00006b00ff0877ac */ /* 0x000e620008000a00 */
[----:B------:R-:W-:Y:S03]  /*0490*/  BSSY.RECONVERGENT B0, `(.L_x_2) ;  /* 0x000003f000007945 */ /* 0x000fe60003800200 */
[----:B0-----:R-:W-:-:S04]  /*04a0*/  FMUL R12, R12, R11 ;  /* 0x0000000b0c0c7220 */ /* 0x001fc80000400000 */
[C---:B------:R-:W-:Y:S01]  /*04b0*/  FMUL R0, R12.reuse, 0.63661974668502807617 ;  /* 0x3f22f9830c007820 */ /* 0x040fe20000400000 */
[----:B------:R-:W-:-:S05]  /*04c0*/  FSETP.GE.AND P0, PT, |R12|, 105615, PT ;  /* 0x47ce47800c00780b */ /* 0x000fca0003f06200 */
[----:B------:R-:W0:Y:S02]  /*04d0*/  F2I.NTZ R0, R0 ;  /* 0x0000000000007305 */ /* 0x000e240000203100 */
[-C--:B0-----:R-:W-:Y:S02]  /*04e0*/  I2FP.F32.S32 R11, R0.reuse ;  /* 0x00000000000b7245 */ /* 0x081fe40000201400 */
[----:B------:R-:W-:-:S03]  /*04f0*/  MOV R15, R0 ;  /* 0x00000000000f7202 */ /* 0x000fc60000000f00 */
[----:B------:R-:W-:-:S04]  /*0500*/  FFMA R2, R11, -1.5707962512969970703, R12 ;  /* 0xbfc90fda0b027823 */ /* 0x000fc8000000000c */
[----:B------:R-:W-:-:S04]  /*0510*/  FFMA R2, R11, -7.5497894158615963534e-08, R2 ;  /* 0xb3a221680b027823 */ /* 0x000fc80000000002 */
[----:B------:R-:W-:-:S04]  /*0520*/  FFMA R14, R11, -5.3903029534742383927e-15, R2 ;  /* 0xa7c234c50b0e7823 */ /* 0x000fc80000000002 */
[----:B------:R-:W-:Y:S01]  /*0530*/  IMAD.MOV.U32 R2, RZ, RZ, R14 ;  /* 0x000000ffff027224 */ /* 0x000fe200078e000e */
[----:B-1----:R-:W-:Y:S06]  /*0540*/  @!P0 BRA `(.L_x_3) ;  /* 0x0000000000cc8947 */ /* 0x002fec0003800000 */
[----:B------:R-:W-:-:S13]  /*0550*/  FSETP.NEU.AND P0, PT, |R12|, +INF , PT ;  /* 0x7f8000000c00780b */ /* 0x000fda0003f0d200 */
[----:B------:R-:W-:Y:S01]  /*0560*/  @!P0 FMUL R2, RZ, R12 ;  /* 0x0000000cff028220 */ /* 0x000fe20000400000 */
[----:B------:R-:W-:Y:S01]  /*0570*/  @!P0 IMAD.MOV.U32 R0, RZ, RZ, RZ ;  /* 0x000000ffff008224 */ /* 0x000fe200078e00ff */
[----:B------:R-:W-:Y:S06]  /*0580*/  @!P0 BRA `(.L_x_3) ;  /* 0x0000000000bc8947 */ /* 0x000fec0003800000 */
[----:B------:R-:W-:Y:S01]  /*0590*/  SHF.L.U32 R2, R12, 0x8, RZ ;  /* 0x000000080c027819 */ /* 0x000fe200000006ff */
[----:B------:R-:W-:Y:S01]  /*05a0*/  IMAD.MOV.U32 R8, RZ, RZ, RZ ;  /* 0x000000ffff087224 */ /* 0x000fe200078e00ff */
[----:B------:R-:W0:Y:S01]  /*05b0*/  LDCU.64 UR6, c[0x4][URZ] ;  /* 0x01000000ff0677ac */ /* 0x000e220008000a00 */
[----:B------:R-:W-:Y:S01]  /*05c0*/  IMAD.MOV.U32 R0, RZ, RZ, R1 ;  /* 0x000000ffff007224 */ /* 0x000fe200078e0001 */
[----:B------:R-:W-:Y:S01]  /*05d0*/  LOP3.LUT R13, R2, 0x80000000, RZ, 0xfc, !PT ;  /* 0x80000000020d7812 */ /* 0x000fe200078efcff */
[----:B------:R-:W-:Y:S01]  /*05e0*/  UMOV UR5, URZ ;  /* 0x000000ff00057c82 */ /* 0x000fe20008000000 */
[----:B------:R-:W-:-:S05]  /*05f0*/  UMOV UR4, URZ ;  /* 0x000000ff00047c82 */ /* 0x000fca0008000000 */
.L_x_4:
[----:B0-----:R-:W-:Y:S01]  /*0600*/  MOV R16, UR6 ;  /* 0x0000000600107c02 */ /* 0x001fe20008000f00 */
[----:B------:R-:W-:-:S05]  /*0610*/  IMAD.U32 R17, RZ, RZ, UR7 ;  /* 0x00000007ff117e24 */ /* 0x000fca000f8e00ff */
[----:B------:R-:W2:Y:S01]  /*0620*/  LDG.E.CONSTANT R10, desc[UR8][R16.64] ;  /* 0x00000008100a7981 */ /* 0x000ea2000c1e9900 */
[----:B------:R-:W-:Y:S02]  /*0630*/  UIADD3 UR6, UP0, UPT, UR6, 0x4, URZ ;  /* 0x0000000406067890 */ /* 0x000fe4000ff1e0ff */
[----:B------:R-:W-:Y:S02]  /*0640*/  UIADD3 UR4, UPT, UPT, UR4, 0x1, URZ ;  /* 0x0000000104047890 */ /* 0x000fe4000fffe0ff */
[----:B------:R-:W-:Y:S02]  /*0650*/  UIADD3.X UR7, UPT, UPT, URZ, UR7, URZ, UP0, !UPT ;  /* 0x00000007ff077290 */ /* 0x000fe400087fe4ff */
[----:B------:R-:W-:Y:S01]  /*0660*/  UISETP.NE.AND UP0, UPT, UR4, 0x6, UPT ;  /* 0x000000060400788c */ /* 0x000fe2000bf05270 */
[----:B--2---:R-:W-:-:S03]  /*0670*/  IMAD.WIDE.U32 R10, R10, R13, RZ ;  /* 0x0000000d0a0a7225 */ /* 0x004fc600078e00ff */
[----:B------:R-:W-:-:S04]  /*0680*/  IADD3 R9, P0, PT, R10, R8, RZ ;  /* 0x000000080a097210 */ /* 0x000fc80007f1e0ff */
[----:B------:R-:W-:Y:S01]  /*0690*/  IADD3.X R8, PT, PT, R11, UR5, RZ, P0, !PT ;  /* 0x000000050b087c10 */ /* 0x000fe200087fe4ff */
[----:B------:R0:W-:Y:S02]  /*06a0*/  STL [R0], R9 ;  /* 0x0000000900007387 */ /* 0x0001e40000100800 */
[----:B0-----:R-:W-:Y:S01]  /*06b0*/  VIADD R0, R0, 0x4 ;  /* 0x0000000400007836 */ /* 0x001fe20000000000 */
[----:B------:R-:W-:Y:S06]  /*06c0*/  BRA.U UP0, `(.L_x_4) ;  /* 0xfffffffd00cc7547 */ /* 0x000fec000b83ffff */
[----:B------:R-:W-:Y:S01]  /*06d0*/  SHF.R.U32.HI R6, RZ, 0x17, R12 ;  /* 0x00000017ff067819 */ /* 0x000fe2000001160c */
[----:B------:R0:W-:Y:S03]  /*06e0*/  STL [R1+0x18], R8 ;  /* 0x0000180801007387 */ /* 0x0001e60000100800 */
[C---:B------:R-:W-:Y:S02]  /*06f0*/  LOP3.LUT R0, R6.reuse, 0xe0, RZ, 0xc0, !PT ;  /* 0x000000e006007812 */ /* 0x040fe400078ec0ff */
[----:B------:R-:W-:Y:S02]  /*0700*/  LOP3.LUT P0, RZ, R6, 0x1f, RZ, 0xc0, !PT ;  /* 0x0000001f06ff7812 */ /* 0x000fe4000780c0ff */
[----:B------:R-:W-:-:S04]  /*0710*/  IADD3 R0, PT, PT, R0, -0x80, RZ ;  /* 0xffffff8000007810 */ /* 0x000fc80007ffe0ff */
[----:B------:R-:W-:-:S05]  /*0720*/  SHF.R.U32.HI R0, RZ, 0x5, R0 ;  /* 0x00000005ff007819 */ /* 0x000fca0000011600 */
[----:B------:R-:W-:-:S05]  /*0730*/  IMAD R13, R0, -0x4, R1 ;  /* 0xfffffffc000d7824 */ /* 0x000fca00078e0201 */
[----:B------:R-:W2:Y:S04]  /*0740*/  LDL R0, [R13+0x18] ;  /* 0x000018000d007983 */ /* 0x000ea80000100800 */
[----:B------:R-:W2:Y:S04]  /*0750*/  LDL R9, [R13+0x14] ;  /* 0x000014000d097983 */ /* 0x000ea80000100800 */
[----:B------:R-:W3:Y:S01]  /*0760*/  @P0 LDL R2, [R13+0x10] ;  /* 0x000010000d020983 */ /* 0x000ee20000100800 */
[----:B------:R-:W-:Y:S01]  /*0770*/  LOP3.LUT R6, R6, 0x1f, RZ, 0xc0, !PT ;  /* 0x0000001f06067812 */ /* 0x000fe200078ec0ff */
[----:B------:R-:W-:Y:S01]  /*0780*/  UMOV UR4, 0x54442d19 ;  /* 0x54442d1900047882 */ /* 0x000fe20000000000 */
[----:B------:R-:W-:-:S02]  /*0790*/  UMOV UR5, 0x3bf921fb ;  /* 0x3bf921fb00057882 */ /* 0x000fc40000000000 */
[-C--:B--2---:R-:W-:Y:S02]  /*07a0*/  @P0 SHF.L.W.U32.HI R0, R9, R6.reuse, R0 ;  /* 0x0000000609000219 */ /* 0x084fe40000010e00 */
[----:B---3--:R-:W-:Y:S02]  /*07b0*/  @P0 SHF.L.W.U32.HI R9, R2, R6, R9 ;  /* 0x0000000602090219 */ /* 0x008fe40000010e09 */
[--C-:B------:R-:W-:Y:S02]  /*07c0*/  SHF.R.U32.HI R13, RZ, 0x1e, R0.reuse ;  /* 0x0000001eff0d7819 */ /* 0x100fe40000011600 */
[C---:B------:R-:W-:Y:S01]  /*07d0*/  SHF.L.W.U32.HI R2, R9.reuse, 0x2, R0 ;  /* 0x0000000209027819 */ /* 0x040fe20000010e00 */
[----:B------:R-:W-:-:S03]  /*07e0*/  IMAD.SHL.U32 R9, R9, 0x4, RZ ;  /* 0x0000000409097824 */ /* 0x000fc600078e00ff */
[----:B------:R-:W-:Y:S02]  /*07f0*/  SHF.R.S32.HI R6, RZ, 0x1f, R2 ;  /* 0x0000001fff067819 */ /* 0x000fe40000011402 */
[----:B------:R-:W-:Y:S02]  /*0800*/  ISETP.GE.AND P0, PT, R2, RZ, PT ;  /* 0x000000ff0200720c */ /* 0x000fe40003f06270 */
[C---:B------:R-:W-:Y:S02]  /*0810*/  LOP3.LUT R10, R6.reuse, R9, RZ, 0x3c, !PT ;  /* 0x00000009060a7212 */ /* 0x040fe400078e3cff */
[----:B------:R-:W-:Y:S02]  /*0820*/  LOP3.LUT R11, R6, R2, RZ, 0x3c, !PT ;  /* 0x00000002060b7212 */ /* 0x000fe400078e3cff */
[----:B------:R-:W-:-:S04]  /*0830*/  LEA.HI R0, R2, R13, RZ, 0x1 ;  /* 0x0000000d02007211 */ /* 0x000fc800078f08ff */
[----:B------:R-:W0:Y:S02]  /*0840*/  I2F.F64.S64 R10, R10 ;  /* 0x0000000a000a7312 */ /* 0x000e240000301c00 */
[----:B0-----:R-:W-:-:S10]  /*0850*/  DMUL R8, R10, UR4 ;  /* 0x000000040a087c28 */ /* 0x001fd40008000000 */
[----:B------:R-:W0:Y:S02]  /*0860*/  F2F.F32.F64 R8, R8 ;  /* 0x0000000800087310 */ /* 0x000e240000301000 */
[----:B0-----:R-:W-:-:S07]  /*0870*/  FSEL R2, -R8, R8, !P0 ;  /* 0x0000000808027208 */ /* 0x001fce0004000100 */
.L_x_3:
[----:B------:R-:W-:Y:S05]  /*0880*/  BSYNC.RECONVERGENT B0 ;  /* 0x0000000000007941 */ /* 0x000fea0003800200 */
.L_x_2:
[----:B------:R-:W-:Y:S02]  /*0890*/  IMAD.MOV.U32 R11, RZ, RZ, 0x37cbac00 ;  /* 0x37cbac00ff0b7424 */ /* 0x000fe400078e00ff */
[----:B------:R-:W-:Y:S01]  /*08a0*/  FMUL R8, R2, R2 ;  /* 0x0000000202087220 */ /* 0x000fe20000400000 */
[C---:B------:R-:W-:Y:S01]  /*08b0*/  LOP3.LUT R9, R0.reuse, 0x1, RZ, 0xc0, !PT ;  /* 0x0000000100097812 */ /* 0x040fe200078ec0ff */
[----:B------:R-:W-:Y:S01]  /*08c0*/  VIADD R10, R0, 0x1 ;  /* 0x00000001000a7836 */ /* 0x000fe20000000000 */
[----:B------:R-:W-:Y:S01]  /*08d0*/  MOV R13, 0x3c0885e4 ;  /* 0x3c0885e4000d7802 */ /* 0x000fe20000000f00 */
[----:B------:R-:W-:Y:S01]  /*08e0*/  FFMA R6, R8, R11, -0.0013887860113754868507 ;  /* 0xbab607ed08067423 */ /* 0x000fe2000000000b */
[----:B------:R-:W-:Y:S01]  /*08f0*/  ISETP.NE.U32.AND P0, PT, R9, 0x1, PT ;  /* 0x000000010900780c */ /* 0x000fe20003f05070 */
[----:B------:R-:W-:Y:S01]  /*0900*/  IMAD.MOV.U32 R0, RZ, RZ, 0x3e2aaaa8 ;  /* 0x3e2aaaa8ff007424 */ /* 0x000fe200078e00ff */
[----:B------:R-:W-:Y:S01]  /*0910*/  LOP3.LUT P1, RZ, R10, 0x2, RZ, 0xc0, !PT ;  /* 0x000000020aff7812 */ /* 0x000fe2000782c0ff */
[----:B------:R-:W-:Y:S01]  /*0920*/  BSSY.RECONVERGENT B0, `(.L_x_5) ;  /* 0x000003f000007945 */ /* 0x000fe20003800200 */
[----:B------:R-:W-:-:S02]  /*0930*/  FSEL R9, R6, -0.00019574658654164522886, P0 ;  /* 0xb94d415306097808 */ /* 0x000fc40000000000 */
[----:B------:R-:W-:Y:S02]  /*0940*/  FSEL R13, R13, 0.041666727513074874878, !P0 ;  /* 0x3d2aaabb0d0d7808 */ /* 0x000fe40004000000 */
[----:B------:R-:W-:Y:S02]  /*0950*/  FSEL R6, R2, 1, !P0 ;  /* 0x3f80000002067808 */ /* 0x000fe40004000000 */
[----:B------:R-:W-:Y:S01]  /*0960*/  FSEL R0, -R0, -0.4999999701976776123, !P0 ;  /* 0xbeffffff00007808 */ /* 0x000fe20004000100 */
[----:B------:R-:W-:Y:S01]  /*0970*/  FFMA R13, R8, R9, R13 ;  /* 0x00000009080d7223 */ /* 0x000fe2000000000d */
[----:B------:R-:W-:Y:S01]  /*0980*/  FSETP.GE.AND P0, PT, |R12|, 105615, PT ;  /* 0x47ce47800c00780b */ /* 0x000fe20003f06200 */
[C---:B------:R-:W-:Y:S02]  /*0990*/  FFMA R9, R8.reuse, R6, RZ ;  /* 0x0000000608097223 */ /* 0x040fe400000000ff */
[----:B------:R-:W-:-:S04]  /*09a0*/  FFMA R0, R8, R13, R0 ;  /* 0x0000000d08007223 */ /* 0x000fc80000000000 */
[----:B------:R-:W-:-:S04]  /*09b0*/  FFMA R6, R9, R0, R6 ;  /* 0x0000000009067223 */ /* 0x000fc80000000006 */
[----:B------:R-:W-:Y:S02]  /*09c0*/  @P1 FADD R6, RZ, -R6 ;  /* 0x80000006ff061221 */ /* 0x000fe40000000000 */
[----:B------:R-:W-:Y:S05]  /*09d0*/  @!P0 BRA `(.L_x_6) ;  /* 0x0000000000cc8947 */ /* 0x000fea0003800000 */
[----:B------:R-:W-:-:S13]  /*09e0*/  FSETP.NEU.AND P0, PT, |R12|, +INF , PT ;  /* 0x7f8000000c00780b */ /* 0x000fda0003f0d200 */
[----:B------:R-:W-:Y:S01]  /*09f0*/  @!P0 FMUL R14, RZ, R12 ;  /* 0x0000000cff0e8220 */ /* 0x000fe20000400000 */
[----:B------:R-:W-:Y:S01]  /*0a00*/  @!P0 MOV R15, RZ ;  /* 0x000000ff000f8202 */ /* 0x000fe20000000f00 */
[----:B------:R-:W-:Y:S06]  /*0a10*/  @!P0 BRA `(.L_x_6) ;  /* 0x0000000000bc8947 */ /* 0x000fec0003800000 */
[----:B------:R-:W-:Y:S01]  /*0a20*/  IMAD.SHL.U32 R2, R12, 0x100, RZ ;  /* 0x000001000c027824 */ /* 0x000fe200078e00ff */
[----:B------:R-:W-:Y:S01]  /*0a30*/  MOV R0, R1 ;  /* 0x0000000100007202 */ /* 0x000fe20000000f00 */
[----:B------:R-:W-:Y:S01]  /*0a40*/  IMAD.MOV.U32 R10, RZ, RZ, RZ ;  /* 0x000000ffff0a7224 */ /* 0x000fe200078e00ff */
[----:B------:R-:W0:Y:S02]  /*0a50*/  LDCU.64 UR6, c[0x4][URZ] ;  /* 0x01000000ff0677ac */ /* 0x000e240008000a00 */
[----:B------:R-:W-:Y:S01]  /*0a60*/  LOP3.LUT R17, R2, 0x80000000, RZ, 0xfc, !PT ;  /* 0x8000000002117812 */ /* 0x000fe200078efcff */
[----:B------:R-:W-:Y:S01]  /*0a70*/  UMOV UR5, URZ ;  /* 0x000000ff00057c82 */ /* 0x000fe20008000000 */
[----:B------:R-:W-:-:S05]  /*0a80*/  UMOV UR4, URZ ;  /* 0x000000ff00047c82 */ /* 0x000fca0008000000 */
.L_x_7:
[----:B0-----:R-:W-:Y:S02]  /*0a90*/  IMAD.U32 R14, RZ, RZ, UR6 ;  /* 0x00000006ff0e7e24 */ /* 0x001fe4000f8e00ff */
        /* <DEDUP_REMOVED lines=10> */
[----:B0-----:R-:W-:Y:S01]  /*0b40*/  IADD3 R0, PT, PT, R0, 0x4, RZ ;  /* 0x0000000400007810 */ /* 0x001fe20007ffe0ff */
[----:B------:R-:W-:Y:S06]  /*0b50*/  BRA.U UP0, `(.L_x_7) ;  /* 0xfffffffd00cc7547 */ /* 0x000fec000b83ffff */
[----:B------:R-:W-:Y:S01]  /*0b60*/  SHF.R.U32.HI R8, RZ, 0x17, R12 ;  /* 0x00000017ff087819 */ /* 0x000fe2000001160c */
[----:B------:R0:W-:Y:S03]  /*0b70*/  STL [R1+0x18], R10 ;  /* 0x0000180a01007387 */ /* 0x0001e60000100800 */
[C---:B------:R-:W-:Y:S02]  /*0b80*/  LOP3.LUT R0, R8.reuse, 0xe0, RZ, 0xc0, !PT ;  /* 0x000000e008007812 */ /* 0x040fe400078ec0ff */
[----:B------:R-:W-:-:S03]  /*0b90*/  LOP3.LUT P0, RZ, R8, 0x1f, RZ, 0xc0, !PT ;  /* 0x0000001f08ff7812 */ /* 0x000fc6000780c0ff */
[----:B------:R-:W-:-:S05]  /*0ba0*/  VIADD R0, R0, 0xffffff80 ;  /* 0xffffff8000007836 */ /* 0x000fca0000000000 */
        /* <DEDUP_REMOVED lines=18> */
[----:B------:R-:W1:Y:S02]  /*0cd0*/  I2F.F64.S64 R12, R12 ;  /* 0x0000000c000c7312 */ /* 0x000e640000301c00 */
[----:B-1----:R-:W-:-:S10]  /*0ce0*/  DMUL R8, R12, UR4 ;  /* 0x000000040c087c28 */ /* 0x002fd40008000000 */
[----:B------:R-:W1:Y:S02]  /*0cf0*/  F2F.F32.F64 R8, R8 ;  /* 0x0000000800087310 */ /* 0x000e640000301000 */
[----:B01----:R-:W-:-:S07]  /*0d00*/  FSEL R14, -R8, R8, !P0 ;  /* 0x00000008080e7208 */ /* 0x003fce0004000100 */
.L_x_6:
[----:B------:R-:W-:Y:S05]  /*0d10*/  BSYNC.RECONVERGENT B0 ;  /* 0x0000000000007941 */ /* 0x000fea0003800200 */
.L_x_5:
[----:B------:R-:W0:Y:S01]  /*0d20*/  LDCU UR5, c[0x0][0x394] ;  /* 0x00007280ff0577ac */ /* 0x000e220008000800 */
[----:B------:R-:W-:Y:S01]  /*0d30*/  FMUL R0, R14, R14 ;  /* 0x0000000e0e007220 */ /* 0x000fe20000400000 */
[C---:B------:R-:W-:Y:S02]  /*0d40*/  LOP3.LUT R2, R15.reuse, 0x1, RZ, 0xc0, !PT ;  /* 0x000000010f027812 */ /* 0x040fe400078ec0ff */
[----:B------:R-:W-:Y:S01]  /*0d50*/  MOV R9, 0x3d2aaabb ;  /* 0x3d2aaabb00097802 */ /* 0x000fe20000000f00 */
[----:B------:R-:W-:Y:S01]  /*0d60*/  FFMA R11, R0, R11, -0.0013887860113754868507 ;  /* 0xbab607ed000b7423 */ /* 0x000fe2000000000b */
[----:B------:R-:W-:Y:S01]  /*0d70*/  ISETP.NE.U32.AND P0, PT, R2, 0x1, PT ;  /* 0x000000010200780c */ /* 0x000fe20003f05070 */
[----:B------:R-:W-:Y:S01]  /*0d80*/  IMAD.MOV.U32 R2, RZ, RZ, 0x3effffff ;  /* 0x3effffffff027424 */ /* 0x000fe200078e00ff */
[----:B------:R-:W-:Y:S02]  /*0d90*/  LOP3.LUT P1, RZ, R15, 0x2, RZ, 0xc0, !PT ;  /* 0x000000020fff7812 */ /* 0x000fe4000782c0ff */
[----:B------:R-:W-:-:S02]  /*0da0*/  FSEL R11, R11, -0.00019574658654164522886, !P0 ;  /* 0xb94d41530b0b7808 */ /* 0x000fc40004000000 */
[----:B------:R-:W-:Y:S02]  /*0db0*/  FSEL R9, R9, 0.0083327032625675201416, !P0 ;  /* 0x3c0885e409097808 */ /* 0x000fe40004000000 */
[----:B------:R-:W-:Y:S02]  /*0dc0*/  FSEL R2, -R2, -0.16666662693023681641, !P0 ;  /* 0xbe2aaaa802027808 */ /* 0x000fe40004000100 */
[----:B------:R-:W-:Y:S01]  /*0dd0*/  FSEL R8, R14, 1, P0 ;  /* 0x3f8000000e087808 */ /* 0x000fe20000000000 */
[----:B------:R-:W-:Y:S01]  /*0de0*/  FFMA R9, R0, R11, R9 ;  /* 0x0000000b00097223 */ /* 0x000fe20000000009 */
[----:B0-----:R-:W-:-:S03]  /*0df0*/  UISETP.GE.AND UP0, UPT, UR5, 0x1, UPT ;  /* 0x000000010500788c */ /* 0x001fc6000bf06270 */
[C---:B------:R-:W-:Y:S01]  /*0e00*/  FFMA R2, R0.reuse, R9, R2 ;  /* 0x0000000900027223 */ /* 0x040fe20000000002 */
[----:B------:R-:W-:-:S04]  /*0e10*/  FFMA R9, R0, R8, RZ ;  /* 0x0000000800097223 */ /* 0x000fc800000000ff */
[----:B------:R-:W-:Y:S01]  /*0e20*/  FFMA R8, R9, R2, R8 ;  /* 0x0000000209087223 */ /* 0x000fe20000000008 */
[----:B------:R-:W-:-:S03]  /*0e30*/  IMAD.MOV.U32 R9, RZ, RZ, RZ ;  /* 0x000000ffff097224 */ /* 0x000fc600078e00ff */
[----:B------:R-:W-:Y:S01]  /*0e40*/  @P1 FADD R8, RZ, -R8 ;  /* 0x80000008ff081221 */ /* 0x000fe20000000000 */
[----:B------:R-:W-:Y:S06]  /*0e50*/  BRA.U !UP0, `(.L_x_8) ;  /* 0x0000001508a07547 */ /* 0x000fec000b800000 */
[----:B------:R-:W0:Y:S01]  /*0e60*/  LDCU UR4, c[0x0][0x3a0] ;  /* 0x00007400ff0477ac */ /* 0x000e220008000800 */
[----:B------:R-:W-:Y:S01]  /*0e70*/  I2FP.F32.S32 R0, R5 ;  /* 0x0000000500007245 */ /* 0x000fe20000201400 */
[----:B------:R-:W-:Y:S01]  /*0e80*/  HFMA2 R9, -RZ, RZ, 0, 0 ;  /* 0x00000000ff097431 */ /* 0x000fe200000001ff */
[----:B------:R-:W-:Y:S02]  /*0e90*/  UISETP.GE.U32.AND UP0, UPT, UR5, 0x4, UPT ;  /* 0x000000040500788c */ /* 0x000fe4000bf06070 */
[----:B------:R-:W-:Y:S01]  /*0ea0*/  ULOP3.LUT UR6, UR5, 0x3, URZ, 0xc0, !UPT ;  /* 0x0000000305067892 */ /* 0x000fe2000f8ec0ff */
[----:B0-----:R-:W-:Y:S01]  /*0eb0*/  FFMA R13, R3, R0, -UR4 ;  /* 0x80000004030d7e23 */ /* 0x001fe20008000000 */
[----:B------:R-:W-:-:S03]  /*0ec0*/  UMOV UR4, URZ ;  /* 0x000000ff00047c82 */ /* 0x000fc60008000000 */
[-C--:B------:R-:W-:Y:S01]  /*0ed0*/  FMUL R11, R6, R13.reuse ;  /* 0x0000000d060b7220 */ /* 0x080fe20000400000 */
[----:B------:R-:W-:Y:S01]  /*0ee0*/  FMUL R13, R8, R13 ;  /* 0x0000000d080d7220 */ /* 0x000fe20000400000 */
[----:B------:R-:W-:Y:S06]  /*0ef0*/  BRA.U !UP0, `(.L_x_9) ;  /* 0x0000000d08047547 */ /* 0x000fec000b800000 */
[----:B------:R-:W0:Y:S01]  /*0f00*/  LDC.64 R14, c[0x0][0x388] ;  /* 0x0000e200ff0e7b82 */ /* 0x000e220000000a00 */
[----:B------:R-:W-:Y:S01]  /*0f10*/  IMAD.MOV.U32 R9, RZ, RZ, RZ ;  /* 0x000000ffff097224 */ /* 0x000fe200078e00ff */
[----:B------:R-:W-:Y:S01]  /*0f20*/  ULOP3.LUT UR4, UR5, 0x7ffffffc, URZ, 0xc0, !UPT ;  /* 0x7ffffffc05047892 */ /* 0x000fe2000f8ec0ff */
[----:B------:R-:W1:Y:S01]  /*0f30*/  LDCU UR11, c[0x0][0x3a0] ;  /* 0x00007400ff0b77ac */ /* 0x000e620008000800 */
[----:B------:R-:W2:Y:S01]  /*0f40*/  LDCU UR10, c[0x0][0x390] ;  /* 0x00007200ff0a77ac */ /* 0x000ea20008000800 */
[----:B------:R-:W-:-:S09]  /*0f50*/  UMOV UR5, URZ ;  /* 0x000000ff00057c82 */ /* 0x000fd20008000000 */
.L_x_28:
[----:B------:R-:W-:Y:S01]  /*0f60*/  I2FP.F32.U32 R0, UR5 ;  /* 0x0000000500007c45 */ /* 0x000fe20008201000 */
[----:B------:R-:W3:Y:S01]  /*0f70*/  MUFU.RCP R2, R3 ;  /* 0x0000000300027308 */ /* 0x000ee20000001000 */
[----:B------:R-:W-:Y:S03]  /*0f80*/  BSSY.RECONVERGENT B2, `(.L_x_10) ;  /* 0x000000f000027945 */ /* 0x000fe60003800200 */
[----:B-1----:R-:W-:-:S04]  /*0f90*/  FFMA R16, R3, R0, -UR11 ;  /* 0x8000000b03107e23 */ /* 0x002fc80008000000 */
[-C--:B------:R-:W-:Y:S01]  /*0fa0*/  FFMA R0, -R8, R16.reuse, R11 ;  /* 0x0000001008007223 */ /* 0x080fe2000000010b */
[----:B------:R-:W-:-:S03]  /*0fb0*/  FFMA R16, R6, R16, R13 ;  /* 0x0000001006107223 */ /* 0x000fc6000000000d */
[----:B------:R-:W-:-:S04]  /*0fc0*/  FADD R0, R0, 1 ;  /* 0x3f80000000007421 */ /* 0x000fc80000000000 */
[----:B------:R-:W1:Y:S01]  /*0fd0*/  FCHK P0, R0, R3 ;  /* 0x0000000300007302 */ /* 0x000e620000000000 */
[----:B---3--:R-:W-:-:S04]  /*0fe0*/  FFMA R17, -R3, R2, 1 ;  /* 0x3f80000003117423 */ /* 0x008fc80000000102 */
[----:B------:R-:W-:-:S04]  /*0ff0*/  FFMA R17, R2, R17, R2 ;  /* 0x0000001102117223 */ /* 0x000fc80000000002 */
[----:B------:R-:W-:-:S04]  /*1000*/  FFMA R2, R0, R17, RZ ;  /* 0x0000001100027223 */ /* 0x000fc800000000ff */
[----:B------:R-:W-:-:S04]  /*1010*/  FFMA R10, -R3, R2, R0 ;  /* 0x00000002030a7223 */ /* 0x000fc80000000100 */
[----:B------:R-:W-:Y:S01]  /*1020*/  FFMA R17, R17, R10, R2 ;  /* 0x0000000a11117223 */ /* 0x000fe20000000002 */
[----:B-1----:R-:W-:Y:S06]  /*1030*/  @!P0 BRA `(.L_x_11) ;  /* 0x00000000000c8947 */ /* 0x002fec0003800000 */
[----:B------:R-:W-:-:S07]  /*1040*/  MOV R2, 0x1060 ;  /* 0x0000106000027802 */ /* 0x000fce0000000f00 */
[----:B0-2---:R-:W-:Y:S05]  /*1050*/  CALL.REL.NOINC `($__internal_1_$__cuda_sm3x_div_rn_noftz_f32_slowpath) ;  /* 0x0000001800b87944 */ /* 0x005fea0003c00000 */
[----:B------:R-:W-:-:S07]  /*1060*/  IMAD.MOV.U32 R17, RZ, RZ, R0 ;  /* 0x000000ffff117224 */ /* 0x000fce00078e0000 */
.L_x_11:
[----:B--2---:R-:W-:Y:S05]  /*1070*/  BSYNC.RECONVERGENT B2 ;  /* 0x0000000000027941 */ /* 0x004fea0003800200 */
.L_x_10:
[----:B------:R-:W1:Y:S01]  /*1080*/  MUFU.RCP R0, R3 ;  /* 0x0000000300007308 */ /* 0x000e620000001000 */
[----:B------:R-:W-:Y:S01]  /*1090*/  FADD R16, R16, 1 ;  /* 0x3f80000010107421 */ /* 0x000fe20000000000 */
[----:B------:R-:W-:Y:S06]  /*10a0*/  BSSY.RECONVERGENT B2, `(.L_x_12) ;  /* 0x000000c000027945 */ /* 0x000fec0003800200 */
[----:B------:R-:W2:Y:S08]  /*10b0*/  FCHK P0, R16, R3 ;  /* 0x0000000310007302 */ /* 0x000eb00000000000 */
[----:B------:R-:W3:Y:S01]  /*10c0*/  F2I.TRUNC.NTZ R17, R17 ;  /* 0x0000001100117305 */ /* 0x000ee2000020f100 */
[----:B-1----:R-:W-:-:S04]  /*10d0*/  FFMA R19, -R3, R0, 1 ;  /* 0x3f80000003137423 */ /* 0x002fc80000000100 */
[----:B------:R-:W-:-:S04]  /*10e0*/  FFMA R0, R0, R19, R0 ;  /* 0x0000001300007223 */ /* 0x000fc80000000000 */
[----:B------:R-:W-:-:S04]  /*10f0*/  FFMA R2, R0, R16, RZ ;  /* 0x0000001000027223 */ /* 0x000fc800000000ff */
[----:B------:R-:W-:-:S04]  /*1100*/  FFMA R19, -R3, R2, R16 ;  /* 0x0000000203137223 */ /* 0x000fc80000000110 */
[----:B------:R-:W-:Y:S01]  /*1110*/  FFMA R0, R0, R19, R2 ;  /* 0x0000001300007223 */ /* 0x000fe20000000002 */
[----:B--23--:R-:W-:Y:S06]  /*1120*/  @!P0 BRA `(.L_x_13) ;  /* 0x00000000000c8947 */ /* 0x00cfec0003800000 */
[----:B------:R-:W-:Y:S02]  /*1130*/  MOV R0, R16 ;  /* 0x0000001000007202 */ /* 0x000fe40000000f00 */
[----:B------:R-:W-:-:S07]  /*1140*/  MOV R2, 0x1160 ;  /* 0x0000116000027802 */ /* 0x000fce0000000f00 */
[----:B0-----:R-:W-:Y:S05]  /*1150*/  CALL.REL.NOINC `($__internal_1_$__cuda_sm3x_div_rn_noftz_f32_slowpath) ;  /* 0x0000001800787944 */ /* 0x001fea0003c00000 */
.L_x_13:
[----:B------:R-:W-:Y:S05]  /*1160*/  BSYNC.RECONVERGENT B2 ;  /* 0x0000000000027941 */ /* 0x000fea0003800200 */
.L_x_12:
[----:B------:R-:W1:Y:S02]  /*1170*/  F2I.TRUNC.NTZ R0, R0 ;  /* 0x0000000000007305 */ /* 0x000e64000020f100 */
[----:B-1----:R-:W-:Y:S02]  /*1180*/  LOP3.LUT R2, R0, R17, RZ, 0xfc, !PT ;  /* 0x0000001100027212 */ /* 0x002fe400078efcff */
[----:B------:R-:W-:Y:S02]  /*1190*/  VIMNMX R10, PT, PT, R17, R0, !PT ;  /* 0x00000000110a7248 */ /* 0x000fe40007fe0100 */
[----:B------:R-:W-:-:S04]  /*11a0*/  ISETP.GE.AND P0, PT, R2, RZ, PT ;  /* 0x000000ff0200720c */ /* 0x000fc80003f06270 */
[----:B------:R-:W-:-:S13]  /*11b0*/  ISETP.GE.OR P0, PT, R10, UR10, !P0 ;  /* 0x0000000a0a007c0c */ /* 0x000fda000c706670 */
[----:B------:R-:W1:Y:S01]  /*11c0*/  @!P0 LDC.64 R18, c[0x0][0x388] ;  /* 0x0000e200ff128b82 */ /* 0x000e620000000a00 */
[----:B------:R-:W-:-:S04]  /*11d0*/  @!P0 IMAD R2, R7, UR10, R0 ;  /* 0x0000000a07028c24 */ /* 0x000fc8000f8e0200 */
[----:B------:R-:W-:-:S04]  /*11e0*/  @!P0 IMAD R17, R2, UR10, R17 ;  /* 0x0000000a02118c24 */ /* 0x000fc8000f8e0211 */
[----:B-1----:R-:W-:-:S06]  /*11f0*/  @!P0 IMAD.WIDE R18, R17, 0x4, R18 ;  /* 0x0000000411128825 */ /* 0x002fcc00078e0212 */
[----:B------:R-:W2:Y:S01]  /*1200*/  @!P0 LDG.E R18, desc[UR8][R18.64] ;  /* 0x0000000812128981 */ /* 0x000ea2000c1e1900 */
[----:B------:R-:W1:Y:S01]  /*1210*/  MUFU.RCP R10, R3 ;  /* 0x00000003000a7308 */ /* 0x000e620000001000 */
[----:B------:R-:W-:Y:S01]  /*1220*/  UIADD3 UR7, UPT, UPT, UR5, 0x1, URZ ;  /* 0x0000000105077890 */ /* 0x000fe2000fffe0ff */
[----:B------:R-:W-:Y:S05]  /*1230*/  BSSY.RECONVERGENT B2, `(.L_x_14) ;  /* 0x0000012000027945 */ /* 0x000fea0003800200 */
[----:B------:R-:W-:-:S05]  /*1240*/  I2FP.F32.U32 R0, UR7 ;  /* 0x0000000700007c45 */ /* 0x000fca0008201000 */
[----:B------:R-:W-:-:S04]  /*1250*/  FFMA R16, R3, R0, -UR11 ;  /* 0x8000000b03107e23 */ /* 0x000fc80008000000 */
[----:B------:R-:W-:Y:S01]  /*1260*/  FFMA R2, -R8, R16, R11 ;  /* 0x0000001008027223 */ /* 0x000fe2000000010b */
[----:B-1----:R-:W-:Y:S01]  /*1270*/  FFMA R17, -R3, R10, 1 ;  /* 0x3f80000003117423 */ /* 0x002fe2000000010a */
[----:B------:R-:W-:-:S03]  /*1280*/  FFMA R16, R6, R16, R13 ;  /* 0x0000001006107223 */ /* 0x000fc6000000000d */
[----:B------:R-:W-:Y:S01]  /*1290*/  FFMA R0, R10, R17, R10 ;  /* 0x000000110a007223 */ /* 0x000fe2000000000a */
[----:B------:R-:W-:-:S04]  /*12a0*/  FADD R10, R2, 1 ;  /* 0x3f800000020a7421 */ /* 0x000fc80000000000 */
[----:B------:R-:W1:Y:S01]  /*12b0*/  FCHK P1, R10, R3 ;  /* 0x000000030a007302 */ /* 0x000e620000020000 */
[----:B------:R-:W-:-:S04]  /*12c0*/  FFMA R2, R0, R10, RZ ;  /* 0x0000000a00027223 */ /* 0x000fc800000000ff */
[----:B------:R-:W-:-:S04]  /*12d0*/  FFMA R17, -R3, R2, R10 ;  /* 0x0000000203117223 */ /* 0x000fc8000000010a */
[----:B------:R-:W-:Y:S01]  /*12e0*/  FFMA R17, R0, R17, R2 ;  /* 0x0000001100117223 */ /* 0x000fe20000000002 */
[----:B--2---:R-:W-:Y:S01]  /*12f0*/  @!P0 FADD R9, R9, R18 ;  /* 0x0000001209098221 */ /* 0x004fe20000000000 */
[----:B-1----:R-:W-:Y:S06]  /*1300*/  @!P1 BRA `(.L_x_15) ;  /* 0x0000000000109947 */ /* 0x002fec0003800000 */
[----:B------:R-:W-:Y:S01]  /*1310*/  IMAD.MOV.U32 R0, RZ, RZ, R10 ;  /* 0x000000ffff007224 */ /* 0x000fe200078e000a */
[----:B------:R-:W-:-:S07]  /*1320*/  MOV R2, 0x1340 ;  /* 0x0000134000027802 */ /* 0x000fce0000000f00 */
[----:B0-----:R-:W-:Y:S05]  /*1330*/  CALL.REL.NOINC `($__internal_1_$__cuda_sm3x_div_rn_noftz_f32_slowpath) ;  /* 0x0000001800007944 */ /* 0x001fea0003c00000 */
[----:B------:R-:W-:-:S07]  /*1340*/  MOV R17, R0 ;  /* 0x0000000000117202 */ /* 0x000fce0000000f00 */
.L_x_15:
[----:B------:R-:W-:Y:S05]  /*1350*/  BSYNC.RECONVERGENT B2 ;  /* 0x0000000000027941 */ /* 0x000fea0003800200 */
.L_x_14:
        /* <DEDUP_REMOVED lines=11> */
[----:B------:R-:W-:Y:S01]  /*1410*/  IMAD.MOV.U32 R0, RZ, RZ, R16 ;  /* 0x000000ffff007224 */ /* 0x000fe200078e0010 */
[----:B------:R-:W-:-:S07]  /*1420*/  MOV R2, 0x1440 ;  /* 0x0000144000027802 */ /* 0x000fce0000000f00 */
[----:B0-----:R-:W-:Y:S05]  /*1430*/  CALL.REL.NOINC `($__internal_1_$__cuda_sm3x_div_rn_noftz_f32_slowpath) ;  /* 0x0000001400c07944 */ /* 0x001fea0003c00000 */
.L_x_17:
[----:B------:R-:W-:Y:S05]  /*1440*/  BSYNC.RECONVERGENT B2 ;  /* 0x0000000000027941 */ /* 0x000fea0003800200 */
.L_x_16:
        /* <DEDUP_REMOVED lines=26> */
[----:B------:R-:W-:Y:S02]  /*15f0*/  MOV R0, R10 ;  /* 0x0000000a00007202 */ /* 0x000fe40000000f00 */
[----:B------:R-:W-:-:S07]  /*1600*/  MOV R2, 0x1620 ;  /* 0x0000162000027802 */ /* 0x000fce0000000f00 */
[----:B0-----:R-:W-:Y:S05]  /*1610*/  CALL.REL.NOINC `($__internal_1_$__cuda_sm3x_div_rn_noftz_f32_slowpath) ;  /* 0x0000001400487944 */ /* 0x001fea0003c00000 */
[----:B------:R-:W-:-:S07]  /*1620*/  IMAD.MOV.U32 R17, RZ, RZ, R0 ;  /* 0x000000ffff117224 */ /* 0x000fce00078e0000 */
.L_x_19:
[----:B------:R-:W-:Y:S05]  /*1630*/  BSYNC.RECONVERGENT B2 ;  /* 0x0000000000027941 */ /* 0x000fea0003800200 */
.L_x_18:
        /* <DEDUP_REMOVED lines=14> */
.L_x_21:
[----:B------:R-:W-:Y:S05]  /*1720*/  BSYNC.RECONVERGENT B2 ;  /* 0x0000000000027941 */ /* 0x000fea0003800200 */
.L_x_20:
        /* <DEDUP_REMOVED lines=30> */
.L_x_23:
[----:B------:R-:W-:Y:S05]  /*1910*/  BSYNC.RECONVERGENT B2 ;  /* 0x0000000000027941 */ /* 0x000fea0003800200 */
.L_x_22:
        /* <DEDUP_REMOVED lines=14> */
.L_x_25:
[----:B------:R-:W-:Y:S05]  /*1a00*/  BSYNC.RECONVERGENT B2 ;  /* 0x0000000000027941 */ /* 0x000fea0003800200 */
.L_x_24:
[----:B------:R-:W1:Y:S01]  /*1a10*/  F2I.TRUNC.NTZ R0, R0 ;  /* 0x0000000000007305 */ /* 0x000e62000020f100 */
[----:B------:R-:W-:Y:S01]  /*1a20*/  BSSY.RECONVERGENT B0, `(.L_x_26) ;  /* 0x000000b000007945 */ /* 0x000fe20003800200 */
[----:B-1----:R-:W-:Y:S02]  /*1a30*/  LOP3.LUT R2, R0, R17, RZ, 0xfc, !PT ;  /* 0x0000001100027212 */ /* 0x002fe400078efcff */
[----:B------:R-:W-:Y:S02]  /*1a40*/  VIMNMX R10, PT, PT, R17, R0, !PT ;  /* 0x00000000110a7248 */ /* 0x000fe40007fe0100 */
[----:B------:R-:W-:-:S04]  /*1a50*/  ISETP.GE.AND P0, PT, R2, RZ, PT ;  /* 0x000000ff0200720c */ /* 0x000fc80003f06270 */
[----:B------:R-:W-:-:S13]  /*1a60*/  ISETP.GE.OR P0, PT, R10, UR10, !P0 ;  /* 0x0000000a0a007c0c */ /* 0x000fda000c706670 */
[----:B------:R-:W-:Y:S05]  /*1a70*/  @P0 BRA `(.L_x_27) ;  /* 0x0000000000140947 */ /* 0x000fea0003800000 */
[----:B------:R-:W-:-:S04]  /*1a80*/  IMAD R0, R7, UR10, R0 ;  /* 0x0000000a07007c24 */ /* 0x000fc8000f8e0200 */
[----:B------:R-:W-:-:S04]  /*1a90*/  IMAD R17, R0, UR10, R17 ;  /* 0x0000000a00117c24 */ /* 0x000fc8000f8e0211 */
[----:B0-----:R-:W-:-:S06]  /*1aa0*/  IMAD.WIDE R16, R17, 0x4, R14 ;  /* 0x0000000411107825 */ /* 0x001fcc00078e020e */
[----:B------:R-:W2:Y:S02]  /*1ab0*/  LDG.E R16, desc[UR8][R16.64] ;  /* 0x0000000810107981 */ /* 0x000ea4000c1e1900 */
[----:B--2---:R-:W-:-:S07]  /*1ac0*/  FADD R9, R9, R16 ;  /* 0x0000001009097221 */ /* 0x004fce0000000000 */
.L_x_27:
[----:B------:R-:W-:Y:S05]  /*1ad0*/  BSYNC.RECONVERGENT B0 ;  /* 0x0000000000007941 */ /* 0x000fea0003800200 */
.L_x_26:
[----:B------:R-:W-:-:S04]  /*1ae0*/  UIADD3 UR5, UPT, UPT, UR5, 0x4, URZ ;  /* 0x0000000405057890 */ /* 0x000fc8000fffe0ff */
[----:B------:R-:W-:-:S09]  /*1af0*/  UISETP.NE.AND UP0, UPT, UR5, UR4, UPT ;  /* 0x000000040500728c */ /* 0x000fd2000bf05270 */
[----:B------:R-:W-:Y:S05]  /*1b00*/  BRA.U UP0, `(.L_x_28) ;  /* 0xfffffff500147547 */ /* 0x000fea000b83ffff */
.L_x_9:
[----:B------:R-:W-:-:S09]  /*1b10*/  UISETP.NE.AND UP0, UPT, UR6, URZ, UPT ;  /* 0x000000ff0600728c */ /* 0x000fd2000bf05270 */
[----:B------:R-:W-:Y:S05]  /*1b20*/  BRA.U !UP0, `(.L_x_8) ;  /* 0x00000009086c7547 */ /* 0x000fea000b800000 */
[----:B------:R-:W-:-:S09]  /*1b30*/  UISETP.NE.AND UP0, UPT, UR6, 0x1, UPT ;  /* 0x000000010600788c */ /* 0x000fd2000bf05270 */
[----:B------:R-:W-:Y:S05]  /*1b40*/  BRA.U !UP0, `(.L_x_29) ;  /* 0x00000005088c7547 */ /* 0x000fea000b800000 */
[----:B------:R-:W0:Y:S01]  /*1b50*/  LDCU UR5, c[0x0][0x3a0] ;  /* 0x00007400ff0577ac */ /* 0x000e220008000800 */
[----:B------:R-:W-:Y:S01]  /*1b60*/  I2FP.F32.U32 R0, UR4 ;  /* 0x0000000400007c45 */ /* 0x000fe20008201000 */
[----:B------:R-:W1:Y:S01]  /*1b70*/  MUFU.RCP R2, R3 ;  /* 0x0000000300027308 */ /* 0x000e620000001000 */
[----:B------:R-:W-:Y:S03]  /*1b80*/  BSSY.RECONVERGENT B2, `(.L_x_30) ;  /* 0x0000010000027945 */ /* 0x000fe60003800200 */
[C---:B0-----:R-:W-:Y:S01]  /*1b90*/  FFMA R15, R3.reuse, R0, -UR5 ;  /* 0x80000005030f7e23 */ /* 0x041fe20008000000 */
[----:B-1----:R-:W-:-:S03]  /*1ba0*/  FFMA R17, -R3, R2, 1 ;  /* 0x3f80000003117423 */ /* 0x002fc60000000102 */
[-C--:B------:R-:W-:Y:S01]  /*1bb0*/  FFMA R0, -R8, R15.reuse, R11 ;  /* 0x0000000f08007223 */ /* 0x080fe2000000010b */
[----:B------:R-:W-:-:S03]  /*1bc0*/  FFMA R15, R6, R15, R13 ;  /* 0x0000000f060f7223 */ /* 0x000fc6000000000d */
[----:B------:R-:W-:Y:S01]  /*1bd0*/  FADD R10, R0, 1 ;  /* 0x3f800000000a7421 */ /* 0x000fe20000000000 */
[----:B------:R-:W-:-:S03]  /*1be0*/  FFMA R0, R2, R17, R2 ;  /* 0x0000001102007223 */ /* 0x000fc60000000002 */
[----:B------:R-:W0:Y:S01]  /*1bf0*/  FCHK P0, R10, R3 ;  /* 0x000000030a007302 */ /* 0x000e220000000000 */
[----:B------:R-:W-:-:S04]  /*1c00*/  FFMA R2, R0, R10, RZ ;  /* 0x0000000a00027223 */ /* 0x000fc800000000ff */
[----:B------:R-:W-:-:S04]  /*1c10*/  FFMA R17, -R3, R2, R10 ;  /* 0x0000000203117223 */ /* 0x000fc8000000010a */
[----:B------:R-:W-:Y:S01]  /*1c20*/  FFMA R14, R0, R17, R2 ;  /* 0x00000011000e7223 */ /* 0x000fe20000000002 */
[----:B0-----:R-:W-:Y:S06]  /*1c30*/  @!P0 BRA `(.L_x_31) ;  /* 0x0000000000108947 */ /* 0x001fec0003800000 */
[----:B------:R-:W-:Y:S02]  /*1c40*/  MOV R0, R10 ;  /* 0x0000000a00007202 */ /* 0x000fe40000000f00 */
[----:B------:R-:W-:-:S07]  /*1c50*/  MOV R2, 0x1c70 ;  /* 0x00001c7000027802 */ /* 0x000fce0000000f00 */
[----:B------:R-:W-:Y:S05]  /*1c60*/  CALL.REL.NOINC `($__internal_1_$__cuda_sm3x_div_rn_noftz_f32_slowpath) ;  /* 0x0000000c00b47944 */ /* 0x000fea0003c00000 */
[----:B------:R-:W-:-:S07]  /*1c70*/  IMAD.MOV.U32 R14, RZ, RZ, R0 ;  /* 0x000000ffff0e7224 */ /* 0x000fce00078e0000 */
.L_x_31:
[----:B------:R-:W-:Y:S05]  /*1c80*/  BSYNC.RECONVERGENT B2 ;  /* 0x0000000000027941 */ /* 0x000fea0003800200 */
.L_x_30:
[----:B------:R-:W0:Y:S01]  /*1c90*/  MUFU.RCP R0, R3 ;  /* 0x0000000300007308 */ /* 0x000e220000001000 */
[----:B------:R-:W-:Y:S01]  /*1ca0*/  FADD R10, R15, 1 ;  /* 0x3f8000000f0a7421 */ /* 0x000fe20000000000 */
[----:B------:R-:W-:Y:S06]  /*1cb0*/  BSSY.RECONVERGENT B2, `(.L_x_32) ;  /* 0x000000c000027945 */ /* 0x000fec0003800200 */
[----:B------:R-:W1:Y:S08]  /*1cc0*/  FCHK P0, R10, R3 ;  /* 0x000000030a007302 */ /* 0x000e700000000000 */
[----:B------:R-:W2:Y:S01]  /*1cd0*/  F2I.TRUNC.NTZ R14, R14 ;  /* 0x0000000e000e7305 */ /* 0x000ea2000020f100 */
[----:B0-----:R-:W-:-:S04]  /*1ce0*/  FFMA R17, -R3, R0, 1 ;  /* 0x3f80000003117423 */ /* 0x001fc80000000100 */
[----:B------:R-:W-:-:S04]  /*1cf0*/  FFMA R0, R0, R17, R0 ;  /* 0x0000001100007223 */ /* 0x000fc80000000000 */
[----:B------:R-:W-:-:S04]  /*1d00*/  FFMA R2, R0, R10, RZ ;  /* 0x0000000a00027223 */ /* 0x000fc800000000ff */
[----:B------:R-:W-:-:S04]  /*1d10*/  FFMA R15, -R3, R2, R10 ;  /* 0x00000002030f7223 */ /* 0x000fc8000000010a */
[----:B------:R-:W-:Y:S01]  /*1d20*/  FFMA R0, R0, R15, R2 ;  /* 0x0000000f00007223 */ /* 0x000fe20000000002 */
[----:B-12---:R-:W-:Y:S06]  /*1d30*/  @!P0 BRA `(.L_x_33) ;  /* 0x00000000000c8947 */ /* 0x006fec0003800000 */
[----:B------:R-:W-:Y:S02]  /*1d40*/  MOV R0, R10 ;  /* 0x0000000a00007202 */ /* 0x000fe40000000f00 */
[----:B------:R-:W-:-:S07]  /*1d50*/  MOV R2, 0x1d70 ;  /* 0x00001d7000027802 */ /* 0x000fce0000000f00 */
[----:B------:R-:W-:Y:S05]  /*1d60*/  CALL.REL.NOINC `($__internal_1_$__cuda_sm3x_div_rn_noftz_f32_slowpath) ;  /* 0x0000000c00747944 */ /* 0x000fea0003c00000 */
.L_x_33:
[----:B------:R-:W-:Y:S05]  /*1d70*/  BSYNC.RECONVERGENT B2 ;  /* 0x0000000000027941 */ /* 0x000fea0003800200 */
.L_x_32:
[----:B------:R-:W0:Y:S01]  /*1d80*/  F2I.TRUNC.NTZ R15, R0 ;  /* 0x00000000000f7305 */ /* 0x000e22000020f100 */
[----:B------:R-:W1:Y:S01]  /*1d90*/  LDCU UR5, c[0x0][0x390] ;  /* 0x00007200ff0577ac */ /* 0x000e620008000800 */
[----:B------:R-:W2:Y:S01]  /*1da0*/  LDCU UR7, c[0x0][0x3a0] ;  /* 0x00007400ff0777ac */ /* 0x000ea20008000800 */
[----:B0-----:R-:W-:Y:S02]  /*1db0*/  LOP3.LUT R2, R15, R14, RZ, 0xfc, !PT ;  /* 0x0000000e0f027212 */ /* 0x001fe400078efcff */
[----:B------:R-:W-:Y:S02]  /*1dc0*/  VIMNMX R10, PT, PT, R14, R15, !PT ;  /* 0x0000000f0e0a7248 */ /* 0x000fe40007fe0100 */
[----:B------:R-:W-:-:S04]  /*1dd0*/  ISETP.GE.AND P0, PT, R2, RZ, PT ;  /* 0x000000ff0200720c */ /* 0x000fc80003f06270 */
[----:B-1----:R-:W-:-:S13]  /*1de0*/  ISETP.GE.OR P0, PT, R10, UR5, !P0 ;  /* 0x000000050a007c0c */ /* 0x002fda000c706670 */
[----:B------:R-:W0:Y:S01]  /*1df0*/  @!P0 LDC.64 R16, c[0x0][0x388] ;  /* 0x0000e200ff108b82 */ /* 0x000e220000000a00 */
[----:B------:R-:W-:-:S04]  /*1e00*/  @!P0 IMAD R15, R7, UR5, R15 ;  /* 0x00000005070f8c24 */ /* 0x000fc8000f8e020f */
[----:B------:R-:W-:-:S04]  /*1e10*/  @!P0 IMAD R15, R15, UR5, R14 ;  /* 0x000000050f0f8c24 */ /* 0x000fc8000f8e020e */
[----:B0-----:R-:W-:-:S06]  /*1e20*/  @!P0 IMAD.WIDE R14, R15, 0x4, R16 ;  /* 0x000000040f0e8825 */ /* 0x001fcc00078e0210 */
[----:B------:R0:W3:Y:S01]  /*1e30*/  @!P0 LDG.E R14, desc[UR8][R14.64] ;  /* 0x000000080e0e8981 */ /* 0x0000e2000c1e1900 */
[----:B------:R-:W1:Y:S01]  /*1e40*/  MUFU.RCP R12, R3 ;  /* 0x00000003000c7308 */ /* 0x000e620000001000 */
[----:B------:R-:W-:Y:S01]  /*1e50*/  UIADD3 UR5, UPT, UPT, UR4, 0x1, URZ ;  /* 0x0000000104057890 */ /* 0x000fe2000fffe0ff */
[----:B------:R-:W-:Y:S05]  /*1e60*/  BSSY.RECONVERGENT B2, `(.L_x_34) ;  /* 0x0000012000027945 */ /* 0x000fea0003800200 */
[----:B------:R-:W-:-:S05]  /*1e70*/  I2FP.F32.U32 R0, UR5 ;  /* 0x0000000500007c45 */ /* 0x000fca0008201000 */
[----:B--2---:R-:W-:-:S04]  /*1e80*/  FFMA R2, R3, R0, -UR7 ;  /* 0x8000000703027e23 */ /* 0x004fc80008000000 */
[----:B------:R-:W-:Y:S01]  /*1e90*/  FFMA R10, -R8, R2, R11 ;  /* 0x00000002080a7223 */ /* 0x000fe2000000010b */
[----:B-1----:R-:W-:-:S04]  /*1ea0*/  FFMA R17, -R3, R12, 1 ;  /* 0x3f80000003117423 */ /* 0x002fc8000000010c */
[----:B------:R-:W-:Y:S01]  /*1eb0*/  FFMA R0, R12, R17, R12 ;  /* 0x000000110c007223 */ /* 0x000fe2000000000c */
[----:B------:R-:W-:-:S04]  /*1ec0*/  FADD R12, R10, 1 ;  /* 0x3f8000000a0c7421 */ /* 0x000fc80000000000 */
[----:B------:R-:W1:Y:S01]  /*1ed0*/  FCHK P1, R12, R3 ;  /* 0x000000030c007302 */ /* 0x000e620000020000 */
[----:B------:R-:W-:-:S04]  /*1ee0*/  FFMA R10, R0, R12, RZ ;  /* 0x0000000c000a7223 */ /* 0x000fc800000000ff */
[----:B0-----:R-:W-:-:S04]  /*1ef0*/  FFMA R15, -R3, R10, R12 ;  /* 0x0000000a030f7223 */ /* 0x001fc8000000010c */
[----:B------:R-:W-:Y:S01]  /*1f00*/  FFMA R10, R0, R15, R10 ;  /* 0x0000000f000a7223 */ /* 0x000fe2000000000a */
[----:B------:R-:W-:Y:S01]  /*1f10*/  FFMA R15, R6, R2, R13 ;  /* 0x00000002060f7223 */ /* 0x000fe2000000000d */
[----:B---3--:R-:W-:Y:S01]  /*1f20*/  @!P0 FADD R9, R9, R14 ;  /* 0x0000000e09098221 */ /* 0x008fe20000000000 */
[----:B-1----:R-:W-:Y:S06]  /*1f30*/  @!P1 BRA `(.L_x_35) ;  /* 0x0000000000109947 */ /* 0x002fec0003800000 */
[----:B------:R-:W-:Y:S01]  /*1f40*/  IMAD.MOV.U32 R0, RZ, RZ, R12 ;  /* 0x000000ffff007224 */ /* 0x000fe200078e000c */
[----:B------:R-:W-:-:S07]  /*1f50*/  MOV R2, 0x1f70 ;  /* 0x00001f7000027802 */ /* 0x000fce0000000f00 */
[----:B------:R-:W-:Y:S05]  /*1f60*/  CALL.REL.NOINC `($__internal_1_$__cuda_sm3x_div_rn_noftz_f32_slowpath) ;  /* 0x0000000800f47944 */ /* 0x000fea0003c00000 */
[----:B------:R-:W-:-:S07]  /*1f70*/  MOV R10, R0 ;  /* 0x00000000000a7202 */ /* 0x000fce0000000f00 */
.L_x_35:
[----:B------:R-:W-:Y:S05]  /*1f80*/  BSYNC.RECONVERGENT B2 ;  /* 0x0000000000027941 */ /* 0x000fea0003800200 */
.L_x_34:
[----:B------:R-:W0:Y:S01]  /*1f90*/  MUFU.RCP R0, R3 ;  /* 0x0000000300007308 */ /* 0x000e220000001000 */
[----:B------:R-:W-:Y:S01]  /*1fa0*/  FADD R12, R15, 1 ;  /* 0x3f8000000f0c7421 */ /* 0x000fe20000000000 */
[----:B------:R-:W-:Y:S06]  /*1fb0*/  BSSY.RECONVERGENT B2, `(.L_x_36) ;  /* 0x000000c000027945 */ /* 0x000fec0003800200 */
[----:B------:R-:W1:Y:S08]  /*1fc0*/  FCHK P0, R12, R3 ;  /* 0x000000030c007302 */ /* 0x000e700000000000 */
[----:B------:R2:W3:Y:S01]  /*1fd0*/  F2I.TRUNC.NTZ R14, R10 ;  /* 0x0000000a000e7305 */ /* 0x0004e2000020f100 */
[----:B0-----:R-:W-:-:S04]  /*1fe0*/  FFMA R17, -R3, R0, 1 ;  /* 0x3f80000003117423 */ /* 0x001fc80000000100 */
[----:B------:R-:W-:-:S04]  /*1ff0*/  FFMA R0, R0, R17, R0 ;  /* 0x0000001100007223 */ /* 0x000fc80000000000 */
[----:B------:R-:W-:-:S04]  /*2000*/  FFMA R2, R0, R12, RZ ;  /* 0x0000000c00027223 */ /* 0x000fc800000000ff */
[----:B------:R-:W-:-:S04]  /*2010*/  FFMA R15, -R3, R2, R12 ;  /* 0x00000002030f7223 */ /* 0x000fc8000000010c */
[----:B------:R-:W-:Y:S01]  /*2020*/  FFMA R0, R0, R15, R2 ;  /* 0x0000000f00007223 */ /* 0x000fe20000000002 */
[----:B-123--:R-:W-:Y:S06]  /*2030*/  @!P0 BRA `(.L_x_37) ;  /* 0x00000000000c8947 */ /* 0x00efec0003800000 */
[----:B------:R-:W-:Y:S01]  /*2040*/  IMAD.MOV.U32 R0, RZ, RZ, R12 ;  /* 0x000000ffff007224 */ /* 0x000fe200078e000c */
[----:B------:R-:W-:-:S07]  /*2050*/  MOV R2, 0x2070 ;  /* 0x0000207000027802 */ /* 0x000fce0000000f00 */
[----:B------:R-:W-:Y:S05]  /*2060*/  CALL.REL.NOINC `($__internal_1_$__cuda_sm3x_div_rn_noftz_f32_slowpath) ;  /* 0x0000000800b47944 */ /* 0x000fea0003c00000 */
.L_x_37:
[----:B------:R-:W-:Y:S05]  /*2070*/  BSYNC.RECONVERGENT B2 ;  /* 0x0000000000027941 */ /* 0x000fea0003800200 */
.L_x_36:
[----:B------:R-:W0:Y:S01]  /*2080*/  F2I.TRUNC.NTZ R15, R0 ;  /* 0x00000000000f7305 */ /* 0x000e22000020f100 */
[----:B------:R-:W1:Y:S01]  /*2090*/  LDCU UR5, c[0x0][0x390] ;  /* 0x00007200ff0577ac */ /* 0x000e620008000800 */
[----:B------:R-:W-:Y:S01]  /*20a0*/  BSSY.RECONVERGENT B0, `(.L_x_29) ;  /* 0x000000d000007945 */ /* 0x000fe20003800200 */
[----:B------:R-:W-:Y:S01]  /*20b0*/  UIADD3 UR4, UPT, UPT, UR4, 0x2, URZ ;  /* 0x0000000204047890 */ /* 0x000fe2000fffe0ff */
[----:B0-----:R-:W-:Y:S02]  /*20c0*/  LOP3.LUT R2, R15, R14, RZ, 0xfc, !PT ;  /* 0x0000000e0f027212 */ /* 0x001fe400078efcff */
[----:B------:R-:W-:Y:S02]  /*20d0*/  VIMNMX R10, PT, PT, R14, R15, !PT ;  /* 0x0000000f0e0a7248 */ /* 0x000fe40007fe0100 */
[----:B------:R-:W-:-:S04]  /*20e0*/  ISETP.GE.AND P0, PT, R2, RZ, PT ;  /* 0x000000ff0200720c */ /* 0x000fc80003f06270 */
[----:B-1----:R-:W-:-:S13]  /*20f0*/  ISETP.GE.OR P0, PT, R10, UR5, !P0 ;  /* 0x000000050a007c0c */ /* 0x002fda000c706670 */
[----:B------:R-:W-:Y:S05]  /*2100*/  @P0 BRA `(.L_x_38) ;  /* 0x0000000000180947 */ /* 0x000fea0003800000 */
[----:B------:R-:W0:Y:S01]  /*2110*/  LDC.64 R16, c[0x0][0x388] ;  /* 0x0000e200ff107b82 */ /* 0x000e220000000a00 */
[----:B------:R-:W-:-:S04]  /*2120*/  IMAD R15, R7, UR5, R15 ;  /* 0x00000005070f7c24 */ /* 0x000fc8000f8e020f */
[----:B------:R-:W-:-:S04]  /*2130*/  IMAD R15, R15, UR5, R14 ;  /* 0x000000050f0f7c24 */ /* 0x000fc8000f8e020e */
[----:B0-----:R-:W-:-:S06]  /*2140*/  IMAD.WIDE R14, R15, 0x4, R16 ;  /* 0x000000040f0e7825 */ /* 0x001fcc00078e0210 */
[----:B------:R-:W2:Y:S02]  /*2150*/  LDG.E R14, desc[UR8][R14.64] ;  /* 0x000000080e0e7981 */ /* 0x000ea4000c1e1900 */
[----:B--2---:R-:W-:-:S07]  /*2160*/  FADD R9, R9, R14 ;  /* 0x0000000e09097221 */ /* 0x004fce0000000000 */
.L_x_38:
[----:B------:R-:W-:Y:S05]  /*2170*/  BSYNC.RECONVERGENT B0 ;  /* 0x0000000000007941 */ /* 0x000fea0003800200 */
.L_x_29:
[----:B------:R-:W1:Y:S02]  /*2180*/  LDCU UR5, c[0x0][0x394] ;  /* 0x00007280ff0577ac */ /* 0x000e640008000800 */
[----:B-1----:R-:W-:-:S04]  /*2190*/  ULOP3.LUT UR5, UR5, 0x1, URZ, 0xc0, !UPT ;  /* 0x0000000105057892 */ /* 0x002fc8000f8ec0ff */
[----:B------:R-:W-:-:S09]  /*21a0*/  UISETP.NE.U32.AND UP0, UPT, UR5, 0x1, UPT ;  /* 0x000000010500788c */ /* 0x000fd2000bf05070 */
[----:B------:R-:W-:Y:S05]  /*21b0*/  BRA.U UP0, `(.L_x_8) ;  /* 0x0000000100c87547 */ /* 0x000fea000b800000 */
[----:B------:R-:W1:Y:S01]  /*21c0*/  LDCU UR5, c[0x0][0x3a0] ;  /* 0x00007400ff0577ac */ /* 0x000e620008000800 */
[----:B------:R-:W-:Y:S01]  /*21d0*/  I2FP.F32.U32 R0, UR4 ;  /* 0x0000000400007c45 */ /* 0x000fe20008201000 */
[----:B------:R-:W2:Y:S01]  /*21e0*/  MUFU.RCP R12, R3 ;  /* 0x00000003000c7308 */ /* 0x000ea20000001000 */
[----:B------:R-:W-:Y:S03]  /*21f0*/  BSSY.RECONVERGENT B2, `(.L_x_39) ;  /* 0x0000010000027945 */ /* 0x000fe60003800200 */
[----:B-1----:R-:W-:-:S04]  /*2200*/  FFMA R2, R3, R0, -UR5 ;  /* 0x8000000503027e23 */ /* 0x002fc80008000000 */
[----:B------:R-:W-:Y:S01]  /*2210*/  FFMA R8, -R8, R2, R11 ;  /* 0x0000000208087223 */ /* 0x000fe2000000010b */
[----:B--2---:R-:W-:Y:S01]  /*2220*/  FFMA R11, -R3, R12, 1 ;  /* 0x3f800000030b7423 */ /* 0x004fe2000000010c */
[----:B------:R-:W-:Y:S02]  /*2230*/  FFMA R13, R6, R2, R13 ;  /* 0x00000002060d7223 */ /* 0x000fe4000000000d */
[----:B------:R-:W-:Y:S01]  /*2240*/  FADD R10, R8, 1 ;  /* 0x3f800000080a7421 */ /* 0x000fe20000000000 */
[----:B------:R-:W-:-:S03]  /*2250*/  FFMA R0, R12, R11, R12 ;  /* 0x0000000b0c007223 */ /* 0x000fc6000000000c */
[----:B------:R-:W1:Y:S01]  /*2260*/  FCHK P0, R10, R3 ;  /* 0x000000030a007302 */ /* 0x000e620000000000 */
[----:B------:R-:W-:-:S04]  /*2270*/  FFMA R8, R0, R10, RZ ;  /* 0x0000000a00087223 */ /* 0x000fc800000000ff */
[----:B------:R-:W-:-:S04]  /*2280*/  FFMA R11, -R3, R8, R10 ;  /* 0x00000008030b7223 */ /* 0x000fc8000000010a */
[----:B------:R-:W-:Y:S01]  /*2290*/  FFMA R6, R0, R11, R8 ;  /* 0x0000000b00067223 */ /* 0x000fe20000000008 */
[----:B-1----:R-:W-:Y:S06]  /*22a0*/  @!P0 BRA `(.L_x_40) ;  /* 0x0000000000108947 */ /* 0x002fec0003800000 */
[----:B------:R-:W-:Y:S02]  /*22b0*/  MOV R0, R10 ;  /* 0x0000000a00007202 */ /* 0x000fe40000000f00 */
[----:B------:R-:W-:-:S07]  /*22c0*/  MOV R2, 0x22e0 ;  /* 0x000022e000027802 */ /* 0x000fce0000000f00 */
[----:B0-----:R-:W-:Y:S05]  /*22d0*/  CALL.REL.NOINC `($__internal_1_$__cuda_sm3x_div_rn_noftz_f32_slowpath) ;  /* 0x0000000800187944 */ /* 0x001fea0003c00000 */
[----:B------:R-:W-:-:S07]  /*22e0*/  IMAD.MOV.U32 R6, RZ, RZ, R0 ;  /* 0x000000ffff067224 */ /* 0x000fce00078e0000 */
.L_x_40:
[----:B------:R-:W-:Y:S05]  /*22f0*/  BSYNC.RECONVERGENT B2 ;  /* 0x0000000000027941 */ /* 0x000fea0003800200 */
.L_x_39:
        /* <DEDUP_REMOVED lines=14> */
.L_x_42:
[----:B------:R-:W-:Y:S05]  /*23e0*/  BSYNC.RECONVERGENT B2 ;  /* 0x0000000000027941 */ /* 0x000fea0003800200 */
.L_x_41:
[----:B------:R-:W1:Y:S01]  /*23f0*/  F2I.TRUNC.NTZ R13, R0 ;  /* 0x00000000000d7305 */ /* 0x000e62000020f100 */
[----:B------:R-:W2:Y:S01]  /*2400*/  LDCU UR5, c[0x0][0x390] ;  /* 0x00007200ff0577ac */ /* 0x000ea20008000800 */
[----:B------:R-:W-:Y:S01]  /*2410*/  BSSY.RECONVERGENT B0, `(.L_x_8) ;  /* 0x000000c000007945 */ /* 0x000fe20003800200 */
[----:B-1----:R-:W-:Y:S02]  /*2420*/  LOP3.LUT R2, R13, R6, RZ, 0xfc, !PT ;  /* 0x000000060d027212 */ /* 0x002fe400078efcff */
[----:B------:R-:W-:Y:S02]  /*2430*/  VIMNMX R8, PT, PT, R6, R13, !PT ;  /* 0x0000000d06087248 */ /* 0x000fe40007fe0100 */
[----:B------:R-:W-:-:S04]  /*2440*/  ISETP.GE.AND P0, PT, R2, RZ, PT ;  /* 0x000000ff0200720c */ /* 0x000fc80003f06270 */
[----:B--2---:R-:W-:-:S13]  /*2450*/  ISETP.GE.OR P0, PT, R8, UR5, !P0 ;  /* 0x0000000508007c0c */ /* 0x004fda000c706670 */
[----:B------:R-:W-:Y:S05]  /*2460*/  @P0 BRA `(.L_x_43) ;  /* 0x0000000000180947 */ /* 0x000fea0003800000 */
[----:B------:R-:W1:Y:S01]  /*2470*/  LDC.64 R10, c[0x0][0x388] ;  /* 0x0000e200ff0a7b82 */ /* 0x000e620000000a00 */
[----:B------:R-:W-:-:S04]  /*2480*/  IMAD R13, R7, UR5, R13 ;  /* 0x00000005070d7c24 */ /* 0x000fc8000f8e020d */
[----:B------:R-:W-:-:S04]  /*2490*/  IMAD R13, R13, UR5, R6 ;  /* 0x000000050d0d7c24 */ /* 0x000fc8000f8e0206 */
[----:B-1----:R-:W-:-:S06]  /*24a0*/  IMAD.WIDE R10, R13, 0x4, R10 ;  /* 0x000000040d0a7825 */ /* 0x002fcc00078e020a */
[----:B------:R-:W2:Y:S02]  /*24b0*/  LDG.E R10, desc[UR8][R10.64] ;  /* 0x000000080a0a7981 */ /* 0x000ea4000c1e1900 */
[----:B--2---:R-:W-:-:S07]  /*24c0*/  FADD R9, R9, R10 ;  /* 0x0000000a09097221 */ /* 0x004fce0000000000 */
.L_x_43:
[----:B------:R-:W-:Y:S05]  /*24d0*/  BSYNC.RECONVERGENT B0 ;  /* 0x0000000000007941 */ /* 0x000fea0003800200 */
.L_x_8:
[----:B------:R-:W1:Y:S01]  /*24e0*/  LDCU UR7, c[0x0][0x398] ;  /* 0x00007300ff0777ac */ /* 0x000e620008000800 */
[----:B------:R-:W2:Y:S01]  /*24f0*/  LDC.64 R10, c[0x0][0x380] ;  /* 0x0000e000ff0a7b82 */ /* 0x000ea20000000a00 */
[----:B------:R-:W-:Y:S01]  /*2500*/  FMUL R9, R3, R9 ;  /* 0x0000000903097220 */ /* 0x000fe20000400000 */
[----:B------:R-:W3:Y:S01]  /*2510*/  LDCU UR10, c[0x0][0x394] ;  /* 0x00007280ff0a77ac */ /* 0x000ee20008000800 */
[----:B-1----:R-:W-:-:S04]  /*2520*/  IMAD R4, R7, UR7, R4 ;  /* 0x0000000707047c24 */ /* 0x002fc8000f8e0204 */
[----:B---3--:R-:W-:-:S04]  /*2530*/  IMAD R5, R4, UR10, R5 ;  /* 0x0000000a04057c24 */ /* 0x008fc8000f8e0205 */
[----:B--2---:R-:W-:-:S05]  /*2540*/  IMAD.WIDE R2, R5, 0x4, R10 ;  /* 0x0000000405027825 */ /* 0x004fca00078e020a */
[----:B------:R-:W-:Y:S01]  /*2550*/  STG.E desc[UR8][R2.64], R9 ;  /* 0x0000000902007986 */ /* 0x000fe2000c101908 */
[----:B------:R-:W-:Y:S05]  /*2560*/  EXIT ;  /* 0x000000000000794d */ /* 0x000fea0003800000 */
        .weak           $__internal_0_$__cuda_sm20_div_rn_f64_full
        .type           $__internal_0_$__cuda_sm20_div_rn_f64_full,@function
        .size           $__internal_0_$__cuda_sm20_div_rn_f64_full,($__internal_1_$__cuda_sm3x_div_rn_noftz_f32_slowpath - $__internal_0_$__cuda_sm20_div_rn_f64_full)
$__internal_0_$__cuda_sm20_div_rn_f64_full:
[C---:B------:R-:W-:Y:S01]  /*2570*/  FSETP.GEU.AND P0, PT, |R13|.reuse, 1.469367938527859385e-39, PT ;  /* 0x001000000d00780b */ /* 0x040fe20003f0e200 */
[----:B------:R-:W-:Y:S01]  /*2580*/  IMAD.MOV.U32 R12, RZ, RZ, R8 ;  /* 0x000000ffff0c7224 */ /* 0x000fe200078e0008 */
[C---:B------:R-:W-:Y:S01]  /*2590*/  LOP3.LUT R14, R13.reuse, 0x800fffff, RZ, 0xc0, !PT ;  /* 0x800fffff0d0e7812 */ /* 0x040fe200078ec0ff */
[----:B------:R-:W-:Y:S01]  /*25a0*/  IMAD.MOV.U32 R18, RZ, RZ, 0x1 ;  /* 0x00000001ff127424 */ /* 0x000fe200078e00ff */
[----:B------:R-:W-:Y:S02]  /*25b0*/  LOP3.LUT R21, R13, 0x7ff00000, RZ, 0xc0, !PT ;  /* 0x7ff000000d157812 */ /* 0x000fe400078ec0ff */
[----:B------:R-:W-:Y:S02]  /*25c0*/  LOP3.LUT R15, R14, 0x3ff00000, RZ, 0xfc, !PT ;  /* 0x3ff000000e0f7812 */ /* 0x000fe400078efcff */
[----:B------:R-:W-:Y:S02]  /*25d0*/  MOV R14, R8 ;  /* 0x00000008000e7202 */ /* 0x000fe40000000f00 */
[----:B------:R-:W-:-:S02]  /*25e0*/  LOP3.LUT R2, R11, 0x7ff00000, RZ, 0xc0, !PT ;  /* 0x7ff000000b027812 */ /* 0x000fc400078ec0ff */
[----:B------:R-:W-:Y:S01]  /*25f0*/  MOV R6, 0x1ca00000 ;  /* 0x1ca0000000067802 */ /* 0x000fe20000000f00 */
[----:B------:R-:W-:Y:S01]  /*2600*/  @!P0 DMUL R14, R12, 8.98846567431157953865e+307 ;  /* 0x7fe000000c0e8828 */ /* 0x000fe20000000000 */
[----:B------:R-:W-:Y:S01]  /*2610*/  ISETP.GE.U32.AND P1, PT, R2, R21, PT ;  /* 0x000000150200720c */ /* 0x000fe20003f26070 */
[----:B------:R-:W-:-:S04]  /*2620*/  IMAD.MOV.U32 R22, RZ, RZ, R2 ;  /* 0x000000ffff167224 */ /* 0x000fc800078e0002 */
[----:B------:R-:W0:Y:S02]  /*2630*/  MUFU.RCP64H R19, R15 ;  /* 0x0000000f00137308 */ /* 0x000e240000001800 */
[----:B0-----:R-:W-:-:S08]  /*2640*/  DFMA R8, R18, -R14, 1 ;  /* 0x3ff000001208742b */ /* 0x001fd0000000080e */
[----:B------:R-:W-:-:S08]  /*2650*/  DFMA R8, R8, R8, R8 ;  /* 0x000000080808722b */ /* 0x000fd00000000008 */
[----:B------:R-:W-:Y:S01]  /*2660*/  DFMA R18, R18, R8, R18 ;  /* 0x000000081212722b */ /* 0x000fe20000000012 */
[----:B------:R-:W-:Y:S02]  /*2670*/  SEL R9, R6, 0x63400000, !P1 ;  /* 0x6340000006097807 */ /* 0x000fe40004800000 */
[----:B------:R-:W-:Y:S02]  /*2680*/  FSETP.GEU.AND P1, PT, |R11|, 1.469367938527859385e-39, PT ;  /* 0x001000000b00780b */ /* 0x000fe40003f2e200 */
[----:B------:R-:W-:-:S03]  /*2690*/  LOP3.LUT R9, R9, 0x800fffff, R11, 0xf8, !PT ;  /* 0x800fffff09097812 */ /* 0x000fc600078ef80b */
[----:B------:R-:W-:Y:S01]  /*26a0*/  DFMA R16, R18, -R14, 1 ;  /* 0x3ff000001210742b */ /* 0x000fe2000000080e */
[----:B------:R-:W-:-:S07]  /*26b0*/  MOV R8, R10 ;  /* 0x0000000a00087202 */ /* 0x000fce0000000f00 */
[----:B------:R-:W-:Y:S01]  /*26c0*/  DFMA R16, R18, R16, R18 ;  /* 0x000000101210722b */ /* 0x000fe20000000012 */
[----:B------:R-:W-:Y:S10]  /*26d0*/  @P1 BRA `(.L_x_44) ;  /* 0x0000000000201947 */ /* 0x000ff40003800000 */
[----:B------:R-:W-:Y:S01]  /*26e0*/  LOP3.LUT R19, R13, 0x7ff00000, RZ, 0xc0, !PT ;  /* 0x7ff000000d137812 */ /* 0x000fe200078ec0ff */
[----:B------:R-:W-:-:S03]  /*26f0*/  IMAD.MOV.U32 R18, RZ, RZ, RZ ;  /* 0x000000ffff127224 */ /* 0x000fc600078e00ff */
[----:B------:R-:W-:-:S04]  /*2700*/  ISETP.GE.U32.AND P1, PT, R2, R19, PT ;  /* 0x000000130200720c */ /* 0x000fc80003f26070 */
[----:B------:R-:W-:-:S04]  /*2710*/  SEL R19, R6, 0x63400000, !P1 ;  /* 0x6340000006137807 */ /* 0x000fc80004800000 */
[----:B------:R-:W-:-:S04]  /*2720*/  LOP3.LUT R19, R19, 0x80000000, R11, 0xf8, !PT ;  /* 0x8000000013137812 */ /* 0x000fc800078ef80b */
[----:B------:R-:W-:-:S06]  /*2730*/  LOP3.LUT R19, R19, 0x100000, RZ, 0xfc, !PT ;  /* 0x0010000013137812 */ /* 0x000fcc00078efcff */
[----:B------:R-:W-:-:S10]  /*2740*/  DFMA R8, R8, 2, -R18 ;  /* 0x400000000808782b */ /* 0x000fd40000000812 */
[----:B------:R-:W-:-:S07]  /*2750*/  LOP3.LUT R22, R9, 0x7ff00000, RZ, 0xc0, !PT ;  /* 0x7ff0000009167812 */ /* 0x000fce00078ec0ff */
.L_x_44:
[----:B------:R-:W-:Y:S01]  /*2760*/  MOV R23, R21 ;  /* 0x0000001500177202 */ /* 0x000fe20000000f00 */
[----:B------:R-:W-:Y:S01]  /*2770*/  VIADD R24, R22, 0xffffffff ;  /* 0xffffffff16187836 */ /* 0x000fe20000000000 */
[----:B------:R-:W-:Y:S01]  /*2780*/  @!P0 LOP3.LUT R23, R15, 0x7ff00000, RZ, 0xc0, !PT ;  /* 0x7ff000000f178812 */ /* 0x000fe200078ec0ff */
[----:B------:R-:W-:-:S03]  /*2790*/  DMUL R18, R16, R8 ;  /* 0x0000000810127228 */ /* 0x000fc60000000000 */
[----:B------:R-:W-:Y:S02]  /*27a0*/  IADD3 R25, PT, PT, R23, -0x1, RZ ;  /* 0xffffffff17197810 */ /* 0x000fe40007ffe0ff */
[----:B------:R-:W-:-:S03]  /*27b0*/  ISETP.GT.U32.AND P0, PT, R24, 0x7feffffe, PT ;  /* 0x7feffffe1800780c */ /* 0x000fc60003f04070 */
[----:B------:R-:W-:Y:S01]  /*27c0*/  DFMA R20, R18, -R14, R8 ;  /* 0x8000000e1214722b */ /* 0x000fe20000000008 */
[----:B------:R-:W-:-:S07]  /*27d0*/  ISETP.GT.U32.OR P0, PT, R25, 0x7feffffe, P0 ;  /* 0x7feffffe1900780c */ /* 0x000fce0000704470 */
[----:B------:R-:W-:-:S06]  /*27e0*/  DFMA R20, R16, R20, R18 ;  /* 0x000000141014722b */ /* 0x000fcc0000000012 */
[----:B------:R-:W-:Y:S05]  /*27f0*/  @P0 BRA `(.L_x_45) ;  /* 0x00000000006c0947 */ /* 0x000fea0003800000 */
[----:B------:R-:W-:-:S04]  /*2800*/  LOP3.LUT R11, R13, 0x7ff00000, RZ, 0xc0, !PT ;  /* 0x7ff000000d0b7812 */ /* 0x000fc800078ec0ff */
[CC--:B------:R-:W-:Y:S02]  /*2810*/  VIADDMNMX R10, R2.reuse, -R11.reuse, 0xb9600000, !PT ;  /* 0xb9600000020a7446 */ /* 0x0c0fe4000780090b */
[----:B------:R-:W-:Y:S02]  /*2820*/  ISETP.GE.U32.AND P0, PT, R2, R11, PT ;  /* 0x0000000b0200720c */ /* 0x000fe40003f06070 */
[----:B------:R-:W-:Y:S02]  /*2830*/  VIMNMX R10, PT, PT, R10, 0x46a00000, PT ;  /* 0x46a000000a0a7848 */ /* 0x000fe40003fe0100 */
[----:B------:R-:W-:-:S05]  /*2840*/  SEL R11, R6, 0x63400000, !P0 ;  /* 0x63400000060b7807 */ /* 0x000fca0004000000 */
[----:B------:R-:W-:Y:S02]  /*2850*/  IMAD.IADD R2, R10, 0x1, -R11 ;  /* 0x000000010a027824 */ /* 0x000fe400078e0a0b */
[----:B------:R-:W-:-:S03]  /*2860*/  IMAD.MOV.U32 R10, RZ, RZ, RZ ;  /* 0x000000ffff0a7224 */ /* 0x000fc600078e00ff */
[----:B------:R-:W-:-:S06]  /*2870*/  IADD3 R11, PT, PT, R2, 0x7fe00000, RZ ;  /* 0x7fe00000020b7810 */ /* 0x000fcc0007ffe0ff */
[----:B------:R-:W-:-:S10]  /*2880*/  DMUL R16, R20, R10 ;  /* 0x0000000a14107228 */ /* 0x000fd40000000000 */
[----:B------:R-:W-:-:S13]  /*2890*/  FSETP.GTU.AND P0, PT, |R17|, 1.469367938527859385e-39, PT ;  /* 0x001000001100780b */ /* 0x000fda0003f0c200 */
[----:B------:R-:W-:Y:S05]  /*28a0*/  @P0 BRA `(.L_x_46) ;  /* 0x0000000000940947 */ /* 0x000fea0003800000 */
[----:B------:R-:W-:Y:S01]  /*28b0*/  DFMA R8, R20, -R14, R8 ;  /* 0x8000000e1408722b */ /* 0x000fe20000000008 */
[----:B------:R-:W-:-:S09]  /*28c0*/  MOV R10, RZ ;  /* 0x000000ff000a7202 */ /* 0x000fd20000000f00 */
[C---:B------:R-:W-:Y:S02]  /*28d0*/  FSETP.NEU.AND P0, PT, R9.reuse, RZ, PT ;  /* 0x000000ff0900720b */ /* 0x040fe40003f0d000 */
[----:B------:R-:W-:-:S04]  /*28e0*/  LOP3.LUT R13, R9, 0x80000000, R13, 0x48, !PT ;  /* 0x80000000090d7812 */ /* 0x000fc800078e480d */
[----:B------:R-:W-:-:S07]  /*28f0*/  LOP3.LUT R11, R13, R11, RZ, 0xfc, !PT ;  /* 0x0000000b0d0b7212 */ /* 0x000fce00078efcff */
[----:B------:R-:W-:Y:S05]  /*2900*/  @!P0 BRA `(.L_x_46) ;  /* 0x00000000007c8947 */ /* 0x000fea0003800000 */
[----:B------:R-:W-:Y:S01]  /*2910*/  IMAD.MOV R9, RZ, RZ, -R2 ;  /* 0x000000ffff097224 */ /* 0x000fe200078e0a02 */
[----:B------:R-:W-:Y:S01]  /*2920*/  MOV R8, RZ ;  /* 0x000000ff00087202 */ /* 0x000fe20000000f00 */
[----:B------:R-:W-:-:S05]  /*2930*/  DMUL.RP R10, R20, R10 ;  /* 0x0000000a140a7228 */ /* 0x000fca0000008000 */
[----:B------:R-:W-:-:S05]  /*2940*/  DFMA R8, R16, -R8, R20 ;  /* 0x800000081008722b */ /* 0x000fca0000000014 */
[----:B------:R-:W-:Y:S02]  /*2950*/  LOP3.LUT R13, R11, R13, RZ, 0x3c, !PT ;  /* 0x0000000d0b0d7212 */ /* 0x000fe400078e3cff */
[----:B------:R-:W-:-:S04]  /*2960*/  IADD3 R8, PT, PT, -R2, -0x43300000, RZ ;  /* 0xbcd0000002087810 */ /* 0x000fc80007ffe1ff */
[----:B------:R-:W-:-:S04]  /*2970*/  FSETP.NEU.AND P0, PT, |R9|, R8, PT ;  /* 0x000000080900720b */ /* 0x000fc80003f0d200 */
[----:B------:R-:W-:Y:S02]  /*2980*/  FSEL R16, R10, R16, !P0 ;  /* 0x000000100a107208 */ /* 0x000fe40004000000 */
[----:B------:R-:W-:Y:S01]  /*2990*/  FSEL R17, R13, R17, !P0 ;  /* 0x000000110d117208 */ /* 0x000fe20004000000 */
[----:B------:R-:W-:Y:S06]  /*29a0*/  BRA `(.L_x_46) ;  /* 0x0000000000547947 */ /* 0x000fec0003800000 */
.L_x_45:
[----:B------:R-:W-:-:S14]  /*29b0*/  DSETP.NAN.AND P0, PT, R10, R10, PT ;  /* 0x0000000a0a00722a */ /* 0x000fdc0003f08000 */
[----:B------:R-:W-:Y:S05]  /*29c0*/  @P0 BRA `(.L_x_47) ;  /* 0x0000000000440947 */ /* 0x000fea0003800000 */
[----:B------:R-:W-:-:S14]  /*29d0*/  DSETP.NAN.AND P0, PT, R12, R12, PT ;  /* 0x0000000c0c00722a */ /* 0x000fdc0003f08000 */
[----:B------:R-:W-:Y:S05]  /*29e0*/  @P0 BRA `(.L_x_48) ;  /* 0x0000000000300947 */ /* 0x000fea0003800000 */
[----:B------:R-:W-:Y:S01]  /*29f0*/  ISETP.NE.AND P0, PT, R22, R23, PT ;  /* 0x000000171600720c */ /* 0x000fe20003f05270 */
[----:B------:R-:W-:Y:S01]  /*2a00*/  IMAD.MOV.U32 R16, RZ, RZ, 0x0 ;  /* 0x00000000ff107424 */ /* 0x000fe200078e00ff */
[----:B------:R-:W-:-:S11]  /*2a10*/  MOV R17, 0xfff80000 ;  /* 0xfff8000000117802 */ /* 0x000fd60000000f00 */
[----:B------:R-:W-:Y:S05]  /*2a20*/  @!P0 BRA `(.L_x_46) ;  /* 0x0000000000348947 */ /* 0x000fea0003800000 */
[----:B------:R-:W-:Y:S02]  /*2a30*/  ISETP.NE.AND P0, PT, R22, 0x7ff00000, PT ;  /* 0x7ff000001600780c */ /* 0x000fe40003f05270 */
[----:B------:R-:W-:Y:S02]  /*2a40*/  LOP3.LUT R17, R11, 0x80000000, R13, 0x48, !PT ;  /* 0x800000000b117812 */ /* 0x000fe400078e480d */
[----:B------:R-:W-:-:S13]  /*2a50*/  ISETP.EQ.OR P0, PT, R23, RZ, !P0 ;  /* 0x000000ff1700720c */ /* 0x000fda0004702670 */
[----:B------:R-:W-:Y:S01]  /*2a60*/  @P0 LOP3.LUT R2, R17, 0x7ff00000, RZ, 0xfc, !PT ;  /* 0x7ff0000011020812 */ /* 0x000fe200078efcff */
[----:B------:R-:W-:Y:S01]  /*2a70*/  @!P0 IMAD.MOV.U32 R16, RZ, RZ, RZ ;  /* 0x000000ffff108224 */ /* 0x000fe200078e00ff */
[----:B------:R-:W-:-:S03]  /*2a80*/  @P0 MOV R16, RZ ;  /* 0x000000ff00100202 */ /* 0x000fc60000000f00 */
[----:B------:R-:W-:Y:S01]  /*2a90*/  @P0 IMAD.MOV.U32 R17, RZ, RZ, R2 ;  /* 0x000000ffff110224 */ /* 0x000fe200078e0002 */
[----:B------:R-:W-:Y:S06]  /*2aa0*/  BRA `(.L_x_46) ;  /* 0x0000000000147947 */ /* 0x000fec0003800000 */
.L_x_48:
[----:B------:R-:W-:Y:S02]  /*2ab0*/  LOP3.LUT R17, R13, 0x80000, RZ, 0xfc, !PT ;  /* 0x000800000d117812 */ /* 0x000fe400078efcff */
[----:B------:R-:W-:Y:S01]  /*2ac0*/  MOV R16, R12 ;  /* 0x0000000c00107202 */ /* 0x000fe20000000f00 */
[----:B------:R-:W-:Y:S06]  /*2ad0*/  BRA `(.L_x_46) ;  /* 0x0000000000087947 */ /* 0x000fec0003800000 */
.L_x_47:
[----:B------:R-:W-:Y:S01]  /*2ae0*/  LOP3.LUT R17, R11, 0x80000, RZ, 0xfc, !PT ;  /* 0x000800000b117812 */ /* 0x000fe200078efcff */
[----:B------:R-:W-:-:S07]  /*2af0*/  IMAD.MOV.U32 R16, RZ, RZ, R10 ;  /* 0x000000ffff107224 */ /* 0x000fce00078e000a */
.L_x_46:
[----:B------:R-:W-:Y:S01]  /*2b00*/  IMAD.MOV.U32 R8, RZ, RZ, R0 ;  /* 0x000000ffff087224 */ /* 0x000fe200078e0000 */
[----:B------:R-:W-:Y:S02]  /*2b10*/  MOV R9, 0x0 ;  /* 0x0000000000097802 */ /* 0x000fe40000000f00 */
[----:B------:R-:W-:Y:S02]  /*2b20*/  MOV R2, R16 ;  /* 0x0000001000027202 */ /* 0x000fe40000000f00 */
[----:B------:R-:W-:Y:S05]  /*2b30*/  RET.REL.NODEC R8 `(kernel_radon) ;  /* 0xffffffd408307950 */ /* 0x000fea0003c3ffff */
        .weak           $__internal_1_$__cuda_sm3x_div_rn_noftz_f32_slowpath
        .type           $__internal_1_$__cuda_sm3x_div_rn_noftz_f32_slowpath,@function
        .size           $__internal_1_$__cuda_sm3x_div_rn_noftz_f32_slowpath,(.L_x_120 - $__internal_1_$__cuda_sm3x_div_rn_noftz_f32_slowpath)
$__internal_1_$__cuda_sm3x_div_rn_noftz_f32_slowpath:
[--C-:B------:R-:W-:Y:S01]  /*2b40*/  SHF.R.U32.HI R10, RZ, 0x17, R3.reuse ;  /* 0x00000017ff0a7819 */ /* 0x100fe20000011603 */
[----:B------:R-:W-:Y:S01]  /*2b50*/  BSSY.RECONVERGENT B0, `(.L_x_49) ;  /* 0x0000063000007945 */ /* 0x000fe20003800200 */
[----:B------:R-:W-:Y:S01]  /*2b60*/  SHF.R.U32.HI R18, RZ, 0x17, R0 ;  /* 0x00000017ff127819 */ /* 0x000fe20000011600 */
[----:B------:R-:W-:Y:S01]  /*2b70*/  IMAD.MOV.U32 R21, RZ, RZ, R3 ;  /* 0x000000ffff157224 */ /* 0x000fe200078e0003 */
[----:B------:R-:W-:Y:S02]  /*2b80*/  LOP3.LUT R10, R10, 0xff, RZ, 0xc0, !PT ;  /* 0x000000ff0a0a7812 */ /* 0x000fe400078ec0ff */
[----:B------:R-:W-:-:S03]  /*2b90*/  LOP3.LUT R18, R18, 0xff, RZ, 0xc0, !PT ;  /* 0x000000ff12127812 */ /* 0x000fc600078ec0ff */
[----:B------:R-:W-:Y:S01]  /*2ba0*/  VIADD R19, R10, 0xffffffff ;  /* 0xffffffff0a137836 */ /* 0x000fe20000000000 */
[----:B------:R-:W-:-:S04]  /*2bb0*/  IADD3 R20, PT, PT, R18, -0x1, RZ ;  /* 0xffffffff12147810 */ /* 0x000fc80007ffe0ff */
[----:B------:R-:W-:-:S04]  /*2bc0*/  ISETP.GT.U32.AND P0, PT, R19, 0xfd, PT ;  /* 0x000000fd1300780c */ /* 0x000fc80003f04070 */
[----:B------:R-:W-:-:S13]  /*2bd0*/  ISETP.GT.U32.OR P0, PT, R20, 0xfd, P0 ;  /* 0x000000fd1400780c */ /* 0x000fda0000704470 */
[----:B------:R-:W-:Y:S01]  /*2be0*/  @!P0 MOV R12, RZ ;  /* 0x000000ff000c8202 */ /* 0x000fe20000000f00 */
[----:B------:R-:W-:Y:S06]  /*2bf0*/  @!P0 BRA `(.L_x_50) ;  /* 0x00000000005c8947 */ /* 0x000fec0003800000 */
[----:B------:R-:W-:Y:S02]  /*2c00*/  FSETP.GTU.FTZ.AND P0, PT, |R0|, +INF , PT ;  /* 0x7f8000000000780b */ /* 0x000fe40003f1c200 */
[----:B------:R-:W-:-:S04]  /*2c10*/  FSETP.GTU.FTZ.AND P1, PT, |R3|, +INF , PT ;  /* 0x7f8000000300780b */ /* 0x000fc80003f3c200 */
[----:B------:R-:W-:-:S13]  /*2c20*/  PLOP3.LUT P0, PT, P0, P1, PT, 0xf8, 0x8f ;  /* 0x00000000008f781c */ /* 0x000fda0000703f70 */
[----:B------:R-:W-:Y:S05]  /*2c30*/  @P0 BRA `(.L_x_51) ;  /* 0x00000004004c0947 */ /* 0x000fea0003800000 */
[----:B------:R-:W-:-:S13]  /*2c40*/  LOP3.LUT P0, RZ, R21, 0x7fffffff, R0, 0xc8, !PT ;  /* 0x7fffffff15ff7812 */ /* 0x000fda000780c800 */
[----:B------:R-:W-:Y:S05]  /*2c50*/  @!P0 BRA `(.L_x_52) ;  /* 0x00000004003c8947 */ /* 0x000fea0003800000 */
[C---:B------:R-:W-:Y:S02]  /*2c60*/  FSETP.NEU.FTZ.AND P2, PT, |R0|.reuse, +INF , PT ;  /* 0x7f8000000000780b */ /* 0x040fe40003f5d200 */
[----:B------:R-:W-:Y:S02]  /*2c70*/  FSETP.NEU.FTZ.AND P1, PT, |R3|, +INF , PT ;  /* 0x7f8000000300780b */ /* 0x000fe40003f3d200 */
[----:B------:R-:W-:-:S11]  /*2c80*/  FSETP.NEU.FTZ.AND P0, PT, |R0|, +INF , PT ;  /* 0x7f8000000000780b */ /* 0x000fd60003f1d200 */
[----:B------:R-:W-:Y:S05]  /*2c90*/  @!P1 BRA !P2, `(.L_x_52) ;  /* 0x00000004002c9947 */ /* 0x000fea0005000000 */
[----:B------:R-:W-:-:S04]  /*2ca0*/  LOP3.LUT P2, RZ, R0, 0x7fffffff, RZ, 0xc0, !PT ;  /* 0x7fffffff00ff7812 */ /* 0x000fc8000784c0ff */
[----:B------:R-:W-:-:S13]  /*2cb0*/  PLOP3.LUT P1, PT, P1, P2, PT, 0x2f, 0xf2 ;  /* 0x0000000000f2781c */ /* 0x000fda0000f24577 */
[----:B------:R-:W-:Y:S05]  /*2cc0*/  @P1 BRA `(.L_x_53) ;  /* 0x0000000400181947 */ /* 0x000fea0003800000 */
[----:B------:R-:W-:-:S04]  /*2cd0*/  LOP3.LUT P1, RZ, R21, 0x7fffffff, RZ, 0xc0, !PT ;  /* 0x7fffffff15ff7812 */ /* 0x000fc8000782c0ff */
[----:B------:R-:W-:-:S13]  /*2ce0*/  PLOP3.LUT P0, PT, P0, P1, PT, 0x2f, 0xf2 ;  /* 0x0000000000f2781c */ /* 0x000fda0000702577 */
[----:B------:R-:W-:Y:S05]  /*2cf0*/  @P0 BRA `(.L_x_54) ;  /* 0x0000000400000947 */ /* 0x000fea0003800000 */
[----:B------:R-:W-:Y:S02]  /*2d00*/  ISETP.GE.AND P0, PT, R20, RZ, PT ;  /* 0x000000ff1400720c */ /* 0x000fe40003f06270 */
[----:B------:R-:W-:-:S11]  /*2d10*/  ISETP.GE.AND P1, PT, R19, RZ, PT ;  /* 0x000000ff1300720c */ /* 0x000fd60003f26270 */
[----:B------:R-:W-:Y:S01]  /*2d20*/  @P0 IMAD.MOV.U32 R12, RZ, RZ, RZ ;  /* 0x000000ffff0c0224 */ /* 0x000fe200078e00ff */
[----:B------:R-:W-:Y:S01]  /*2d30*/  @!P0 MOV R12, 0xffffffc0 ;  /* 0xffffffc0000c8802 */ /* 0x000fe20000000f00 */
[----:B------:R-:W-:Y:S01]  /*2d40*/  @!P0 FFMA R0, R0, 1.84467440737095516160e+19, RZ ;  /* 0x5f80000000008823 */ /* 0x000fe200000000ff */
[----:B------:R-:W-:-:S03]  /*2d50*/  @!P1 FFMA R21, R3, 1.84467440737095516160e+19, RZ ;  /* 0x5f80000003159823 */ /* 0x000fc600000000ff */
[----:B------:R-:W-:-:S07]  /*2d60*/  @!P1 VIADD R12, R12, 0x40 ;  /* 0x000000400c0c9836 */ /* 0x000fce0000000000 */
.L_x_50:
[----:B------:R-:W-:Y:S01]  /*2d70*/  LEA R22, R10, 0xc0800000, 0x17 ;  /* 0xc08000000a167811 */ /* 0x000fe200078eb8ff */
[----:B------:R-:W-:Y:S03]  /*2d80*/  BSSY.RECONVERGENT B1, `(.L_x_55) ;  /* 0x0000036000017945 */ /* 0x000fe60003800200 */
[----:B------:R-:W-:Y:S01]  /*2d90*/  IADD3 R22, PT, PT, -R22, R21, RZ ;  /* 0x0000001516167210 */ /* 0x000fe20007ffe1ff */
[----:B------:R-:W-:-:S03]  /*2da0*/  VIADD R21, R18, 0xffffff81 ;  /* 0xffffff8112157836 */ /* 0x000fc60000000000 */
[----:B------:R-:W0:Y:S01]  /*2db0*/  MUFU.RCP R20, R22 ;  /* 0x0000001600147308 */ /* 0x000e220000001000 */
[----:B------:R-:W-:Y:S01]  /*2dc0*/  FADD.FTZ R19, -R22, -RZ ;  /* 0x800000ff16137221 */ /* 0x000fe20000010100 */
[C---:B------:R-:W-:Y:S01]  /*2dd0*/  IMAD R0, R21.reuse, -0x800000, R0 ;  /* 0xff80000015007824 */ /* 0x040fe200078e0200 */
[----:B------:R-:W-:-:S04]  /*2de0*/  IADD3 R21, PT, PT, R21, 0x7f, -R10 ;  /* 0x0000007f15157810 */ /* 0x000fc80007ffe80a */
[----:B------:R-:W-:Y:S01]  /*2df0*/  IADD3 R21, PT, PT, R21, R12, RZ ;  /* 0x0000000c15157210 */ /* 0x000fe20007ffe0ff */
[----:B0-----:R-:W-:-:S04]  /*2e00*/  FFMA R23, R20, R19, 1 ;  /* 0x3f80000014177423 */ /* 0x001fc80000000013 */
[----:B------:R-:W-:-:S04]  /*2e10*/  FFMA R23, R20, R23, R20 ;  /* 0x0000001714177223 */ /* 0x000fc80000000014 */
[----:B------:R-:W-:-:S04]  /*2e20*/  FFMA R18, R0, R23, RZ ;  /* 0x0000001700127223 */ /* 0x000fc800000000ff */
[----:B------:R-:W-:-:S04]  /*2e30*/  FFMA R20, R19, R18, R0 ;  /* 0x0000001213147223 */ /* 0x000fc80000000000 */
[----:B------:R-:W-:-:S04]  /*2e40*/  FFMA R20, R23, R20, R18 ;  /* 0x0000001417147223 */ /* 0x000fc80000000012 */
[----:B------:R-:W-:-:S04]  /*2e50*/  FFMA R19, R19, R20, R0 ;  /* 0x0000001413137223 */ /* 0x000fc80000000000 */
[----:B------:R-:W-:-:S05]  /*2e60*/  FFMA R0, R23, R19, R20 ;  /* 0x0000001317007223 */ /* 0x000fca0000000014 */
[----:B------:R-:W-:-:S04]  /*2e70*/  SHF.R.U32.HI R10, RZ, 0x17, R0 ;  /* 0x00000017ff0a7819 */ /* 0x000fc80000011600 */
[----:B------:R-:W-:-:S05]  /*2e80*/  LOP3.LUT R10, R10, 0xff, RZ, 0xc0, !PT ;  /* 0x000000ff0a0a7812 */ /* 0x000fca00078ec0ff */
[----:B------:R-:W-:-:S05]  /*2e90*/  IMAD.IADD R10, R10, 0x1, R21 ;  /* 0x000000010a0a7824 */ /* 0x000fca00078e0215 */
[----:B------:R-:W-:-:S04]  /*2ea0*/  IADD3 R12, PT, PT, R10, -0x1, RZ ;  /* 0xffffffff0a0c7810 */ /* 0x000fc80007ffe0ff */
[----:B------:R-:W-:-:S13]  /*2eb0*/  ISETP.GE.U32.AND P0, PT, R12, 0xfe, PT ;  /* 0x000000fe0c00780c */ /* 0x000fda0003f06070 */
[----:B------:R-:W-:Y:S05]  /*2ec0*/  @!P0 BRA `(.L_x_56) ;  /* 0x0000000000808947 */ /* 0x000fea0003800000 */
[----:B------:R-:W-:-:S13]  /*2ed0*/  ISETP.GT.AND P0, PT, R10, 0xfe, PT ;  /* 0x000000fe0a00780c */ /* 0x000fda0003f04270 */
[----:B------:R-:W-:Y:S05]  /*2ee0*/  @P0 BRA `(.L_x_57) ;  /* 0x00000000006c0947 */ /* 0x000fea0003800000 */
[----:B------:R-:W-:-:S13]  /*2ef0*/  ISETP.GE.AND P0, PT, R10, 0x1, PT ;  /* 0x000000010a00780c */ /* 0x000fda0003f06270 */
[----:B------:R-:W-:Y:S05]  /*2f00*/  @P0 BRA `(.L_x_58) ;  /* 0x0000000000740947 */ /* 0x000fea0003800000 */
[----:B------:R-:W-:Y:S02]  /*2f10*/  ISETP.GE.AND P0, PT, R10, -0x18, PT ;  /* 0xffffffe80a00780c */ /* 0x000fe40003f06270 */
[----:B------:R-:W-:-:S11]  /*2f20*/  LOP3.LUT R0, R0, 0x80000000, RZ, 0xc0, !PT ;  /* 0x8000000000007812 */ /* 0x000fd600078ec0ff */
[----:B------:R-:W-:Y:S05]  /*2f30*/  @!P0 BRA `(.L_x_58) ;  /* 0x0000000000688947 */ /* 0x000fea0003800000 */
[CCC-:B------:R-:W-:Y:S01]  /*2f40*/  FFMA.RZ R12, R23.reuse, R19.reuse, R20.reuse ;  /* 0x00000013170c7223 */ /* 0x1c0fe2000000c014 */
[CCC-:B------:R-:W-:Y:S01]  /*2f50*/  FFMA.RP R18, R23.reuse, R19.reuse, R20.reuse ;  /* 0x0000001317127223 */ /* 0x1c0fe20000008014 */
[----:B------:R-:W-:Y:S01]  /*2f60*/  FFMA.RM R23, R23, R19, R20 ;  /* 0x0000001317177223 */ /* 0x000fe20000004014 */
[C---:B------:R-:W-:Y:S01]  /*2f70*/  VIADD R19, R10.reuse, 0x20 ;  /* 0x000000200a137836 */ /* 0x040fe20000000000 */
[----:B------:R-:W-:Y:S02]  /*2f80*/  ISETP.NE.AND P2, PT, R10, RZ, PT ;  /* 0x000000ff0a00720c */ /* 0x000fe40003f45270 */
[----:B------:R-:W-:Y:S02]  /*2f90*/  LOP3.LUT R12, R12, 0x7fffff, RZ, 0xc0, !PT ;  /* 0x007fffff0c0c7812 */ /* 0x000fe400078ec0ff */
[----:B------:R-:W-:Y:S02]  /*2fa0*/  ISETP.NE.AND P1, PT, R10, RZ, PT ;  /* 0x000000ff0a00720c */ /* 0x000fe40003f25270 */
[----:B------:R-:W-:-:S02]  /*2fb0*/  LOP3.LUT R12, R12, 0x800000, RZ, 0xfc, !PT ;  /* 0x008000000c0c7812 */ /* 0x000fc400078efcff */
[----:B------:R-:W-:Y:S02]  /*2fc0*/  IADD3 R10, PT, PT, -R10, RZ, RZ ;  /* 0x000000ff0a0a7210 */ /* 0x000fe40007ffe1ff */
[----:B------:R-:W-:Y:S02]  /*2fd0*/  SHF.L.U32 R19, R12, R19, RZ ;  /* 0x000000130c137219 */ /* 0x000fe400000006ff */
[----:B------:R-:W-:Y:S02]  /*2fe0*/  FSETP.NEU.FTZ.AND P0, PT, R18, R23, PT ;  /* 0x000000171200720b */ /* 0x000fe40003f1d000 */
[----:B------:R-:W-:Y:S02]  /*2ff0*/  SEL R21, R10, RZ, P2 ;  /* 0x000000ff0a157207 */ /* 0x000fe40001000000 */
[----:B------:R-:W-:Y:S02]  /*3000*/  ISETP.NE.AND P1, PT, R19, RZ, P1 ;  /* 0x000000ff1300720c */ /* 0x000fe40000f25270 */
[----:B------:R-:W-:-:S02]  /*3010*/  SHF.R.U32.HI R19, RZ, R21, R12 ;  /* 0x00000015ff137219 */ /* 0x000fc4000001160c */
[----:B------:R-:W-:Y:S02]  /*3020*/  PLOP3.LUT P0, PT, P0, P1, PT, 0xf8, 0x8f ;  /* 0x00000000008f781c */ /* 0x000fe40000703f70 */
[----:B------:R-:W-:Y:S02]  /*3030*/  SHF.R.U32.HI R10, RZ, 0x1, R19 ;  /* 0x00000001ff0a7819 */ /* 0x000fe40000011613 */
[----:B------:R-:W-:-:S04]  /*3040*/  SEL R21, RZ, 0x1, !P0 ;  /* 0x00000001ff157807 */ /* 0x000fc80004000000 */
[----:B------:R-:W-:-:S04]  /*3050*/  LOP3.LUT R12, R21, 0x1, R10, 0xf8, !PT ;  /* 0x00000001150c7812 */ /* 0x000fc800078ef80a */
[----:B------:R-:W-:-:S05]  /*3060*/  LOP3.LUT R19, R12, R19, RZ, 0xc0, !PT ;  /* 0x000000130c137212 */ /* 0x000fca00078ec0ff */
[----:B------:R-:W-:-:S05]  /*3070*/  IMAD.IADD R19, R10, 0x1, R19 ;  /* 0x000000010a137824 */ /* 0x000fca00078e0213 */
[----:B------:R-:W-:Y:S01]  /*3080*/  LOP3.LUT R0, R19, R0, RZ, 0xfc, !PT ;  /* 0x0000000013007212 */ /* 0x000fe200078efcff */
[----:B------:R-:W-:Y:S06]  /*3090*/  BRA `(.L_x_58) ;  /* 0x0000000000107947 */ /* 0x000fec0003800000 */
.L_x_57:
[----:B------:R-:W-:-:S04]  /*30a0*/  LOP3.LUT R0, R0, 0x80000000, RZ, 0xc0, !PT ;  /* 0x8000000000007812 */ /* 0x000fc800078ec0ff */
[----:B------:R-:W-:Y:S01]  /*30b0*/  LOP3.LUT R0, R0, 0x7f800000, RZ, 0xfc, !PT ;  /* 0x7f80000000007812 */ /* 0x000fe200078efcff */
[----:B------:R-:W-:Y:S06]  /*30c0*/  BRA `(.L_x_58) ;  /* 0x0000000000047947 */ /* 0x000fec0003800000 */
.L_x_56:
[----:B------:R-:W-:-:S07]  /*30d0*/  LEA R0, R21, R0, 0x17 ;  /* 0x0000000015007211 */ /* 0x000fce00078eb8ff */
.L_x_58:
[----:B------:R-:W-:Y:S05]  /*30e0*/  BSYNC.RECONVERGENT B1 ;  /* 0x0000000000017941 */ /* 0x000fea0003800200 */
.L_x_55:
[----:B------:R-:W-:Y:S05]  /*30f0*/  BRA `(.L_x_59) ;  /* 0x0000000000207947 */ /* 0x000fea0003800000 */
.L_x_54:
[----:B------:R-:W-:-:S04]  /*3100*/  LOP3.LUT R0, R21, 0x80000000, R0, 0x48, !PT ;  /* 0x8000000015007812 */ /* 0x000fc800078e4800 */
[----:B------:R-:W-:Y:S01]  /*3110*/  LOP3.LUT R0, R0, 0x7f800000, RZ, 0xfc, !PT ;  /* 0x7f80000000007812 */ /* 0x000fe200078efcff */
[----:B------:R-:W-:Y:S06]  /*3120*/  BRA `(.L_x_59) ;  /* 0x0000000000147947 */ /* 0x000fec0003800000 */
.L_x_53:
[----:B------:R-:W-:Y:S01]  /*3130*/  LOP3.LUT R0, R21, 0x80000000, R0, 0x48, !PT ;  /* 0x8000000015007812 */ /* 0x000fe200078e4800 */
[----:B------:R-:W-:Y:S06]  /*3140*/  BRA `(.L_x_59) ;  /* 0x00000000000c7947 */ /* 0x000fec0003800000 */
.L_x_52:
[----:B------:R-:W0:Y:S01]  /*3150*/  MUFU.RSQ R0, -QNAN ;  /* 0xffc0000000007908 */ /* 0x000e220000001400 */
[----:B------:R-:W-:Y:S05]  /*3160*/  BRA `(.L_x_59) ;  /* 0x0000000000047947 */ /* 0x000fea0003800000 */
.L_x_51:
[----:B------:R-:W-:-:S07]  /*3170*/  FADD.FTZ R0, R0, R3 ;  /* 0x0000000300007221 */ /* 0x000fce0000010000 */
.L_x_59:
[----:B------:R-:W-:Y:S05]  /*3180*/  BSYNC.RECONVERGENT B0 ;  /* 0x0000000000007941 */ /* 0x000fea0003800200 */
.L_x_49:
[----:B------:R-:W-:Y:S02]  /*3190*/  HFMA2 R19, -RZ, RZ, 0, 0 ;  /* 0x00000000ff137431 */ /* 0x000fe400000001ff */
[----:B------:R-:W-:-:S04]  /*31a0*/  IMAD.MOV.U32 R18, RZ, RZ, R2 ;  /* 0x000000ffff127224 */ /* 0x000fc800078e0002 */
[----:B0-----:R-:W-:Y:S05]  /*31b0*/  RET.REL.NODEC R18 `(kernel_radon) ;  /* 0xffffffcc12907950 */ /* 0x001fea0003c3ffff */
.L_x_60:
[----:B------:R-:W-:-:S00]  /*31c0*/  BRA `(.L_x_60) ;  /* 0xfffffffc00fc7947 */ /* 0x000fc0000383ffff */
[----:B------:R-:W-:-:S00]  /*31d0*/  NOP ;  /* 0x0000000000007918 */ /* 0x000fc00000000000 */
        /* <DEDUP_REMOVED lines=10> */
.L_x_120:


//--------------------- .text.kernel_backprojection --------------------------
	.section	.text.kernel_backprojection,"ax",@progbits
	.align	128
        .global         kernel_backprojection
        .type           kernel_backprojection,@function
        .size           kernel_backprojection,(.L_x_122 - kernel_backprojection)
        .other          kernel_backprojection,@"STO_CUDA_ENTRY STV_DEFAULT"
kernel_backprojection:
.text.kernel_backprojection:
[----:B------:R-:W-:Y:S01]  /*0000*/  LDC R1, c[0x0][0x37c] ;  /* 0x0000df00ff017b82 */ /* 0x000fe20000000800 */
[----:B------:R-:W0:Y:S01]  /*0010*/  LDCU UR4, c[0x0][0x394] ;  /* 0x00007280ff0477ac */ /* 0x000e220008000800 */
[----:B------:R-:W-:Y:S01]  /*0020*/  IMAD.MOV.U32 R4, RZ, RZ, 0x1 ;  /* 0x00000001ff047424 */ /* 0x000fe200078e00ff */
[----:B0-----:R-:W-:-:S09]  /*0030*/  UIADD3 UR4, UPT, UPT, UR4, -0x1, URZ ;  /* 0xffffffff04047890 */ /* 0x001fd2000fffe0ff */
[----:B------:R-:W0:Y:S08]  /*0040*/  I2F.F64 R2, UR4 ;  /* 0x0000000400027d12 */ /* 0x000e300008201c00 */
[----:B0-----:R-:W0:Y:S02]  /*0050*/  MUFU.RCP64H R5, R3 ;  /* 0x0000000300057308 */ /* 0x001e240000001800 */
[----:B0-----:R-:W-:-:S08]  /*0060*/  DFMA R6, -R2, R4, 1 ;  /* 0x3ff000000206742b */ /* 0x001fd00000000104 */
[----:B------:R-:W-:-:S08]  /*0070*/  DFMA R6, R6, R6, R6 ;  /* 0x000000060606722b */ /* 0x000fd00000000006 */
[----:B------:R-:W-:-:S08]  /*0080*/  DFMA R6, R4, R6, R4 ;  /* 0x000000060406722b */ /* 0x000fd00000000004 */
[----:B------:R-:W-:-:S08]  /*0090*/  DFMA R4, -R2, R6, 1 ;  /* 0x3ff000000204742b */ /* 0x000fd00000000106 */
[----:B------:R-:W-:-:S08]  /*00a0*/  DFMA R4, R6, R4, R6 ;  /* 0x000000040604722b */ /* 0x000fd00000000006 */
[----:B------:R-:W-:-:S08]  /*00b0*/  DMUL R6, R4, 2 ;  /* 0x4000000004067828 */ /* 0x000fd00000000000 */
[----:B------:R-:W-:-:S08]  /*00c0*/  DFMA R8, -R2, R6, 2 ;  /* 0x400000000208742b */ /* 0x000fd00000000106 */
[----:B------:R-:W-:-:S10]  /*00d0*/  DFMA R4, R4, R8, R6 ;  /* 0x000000080404722b */ /* 0x000fd40000000006 */
[----:B------:R-:W-:-:S05]  /*00e0*/  FFMA R0, RZ, R3, R5 ;  /* 0x00000003ff007223 */ /* 0x000fca0000000005 */
[----:B------:R-:W-:-:S13]  /*00f0*/  FSETP.GT.AND P0, PT, |R0|, 1.469367938527859385e-39, PT ;  /* 0x001000000000780b */ /* 0x000fda0003f04200 */
[----:B------:R-:W-:Y:S05]  /*0100*/  @P0 BRA `(.L_x_61) ;  /* 0x0000000000180947 */ /* 0x000fea0003800000 */
[----:B------:R-:W-:Y:S01]  /*0110*/  MOV R11, R3 ;  /* 0x00000003000b7202 */ /* 0x000fe20000000f00 */
[----:B------:R-:W-:Y:S01]  /*0120*/  IMAD.MOV.U32 R10, RZ, RZ, R2 ;  /* 0x000000ffff0a7224 */ /* 0x000fe200078e0002 */
[----:B------:R-:W-:Y:S01]  /*0130*/  MOV R22, 0x170 ;  /* 0x0000017000167802 */ /* 0x000fe20000000f00 */
[----:B------:R-:W-:Y:S02]  /*0140*/  IMAD.MOV.U32 R0, RZ, RZ, RZ ;  /* 0x000000ffff007224 */ /* 0x000fe400078e00ff */
[----:B------:R-:W-:-:S07]  /*0150*/  IMAD.MOV.U32 R3, RZ, RZ, 0x40000000 ;  /* 0x40000000ff037424 */ /* 0x000fce00078e00ff */
[----:B------:R-:W-:Y:S05]  /*0160*/  CALL.REL.NOINC `($__internal_2_$__cuda_sm20_div_rn_f64_full) ;  /* 0x0000001400507944 */ /* 0x000fea0003c00000 */
.L_x_61:
[----:B------:R-:W0:Y:S01]  /*0170*/  LDCU UR4, c[0x0][0x398] ;  /* 0x00007300ff0477ac */ /* 0x000e220008000800 */
[----:B------:R-:W-:Y:S01]  /*0180*/  MOV R2, 0x1 ;  /* 0x0000000100027802 */ /* 0x000fe20000000f00 */
[----:B------:R-:W-:Y:S01]  /*0190*/  UMOV UR5, 0x400921fb ;  /* 0x400921fb00057882 */ /* 0x000fe20000000000 */
[----:B0-----:R-:W0:Y:S01]  /*01a0*/  I2F.F64 R8, UR4 ;  /* 0x0000000400087d12 */ /* 0x001e220008201c00 */
        /* <DEDUP_REMOVED lines=9> */
[----:B------:R-:W-:Y:S01]  /*0240*/  DFMA R2, R2, R10, R6 ;  /* 0x0000000a0202722b */ /* 0x000fe20000000006 */
[----:B------:R0:W1:Y:S09]  /*0250*/  F2F.F32.F64 R7, R4 ;  /* 0x0000000400077310 */ /* 0x0000720000301000 */
[----:B------:R-:W-:-:S05]  /*0260*/  FFMA R0, RZ, R9, R3 ;  /* 0x00000009ff007223 */ /* 0x000fca0000000003 */
[----:B------:R-:W-:-:S13]  /*0270*/  FSETP.GT.AND P0, PT, |R0|, 1.469367938527859385e-39, PT ;  /* 0x001000000000780b */ /* 0x000fda0003f04200 */
[----:B01----:R-:W-:Y:S05]  /*0280*/  @P0 BRA `(.L_x_62) ;  /* 0x0000000000200947 */ /* 0x003fea0003800000 */
[----:B------:R-:W-:Y:S01]  /*0290*/  IMAD.MOV.U32 R10, RZ, RZ, R8 ;  /* 0x000000ffff0a7224 */ /* 0x000fe200078e0008 */
[----:B------:R-:W-:Y:S01]  /*02a0*/  MOV R0, 0x54442d18 ;  /* 0x54442d1800007802 */ /* 0x000fe20000000f00 */
[----:B------:R-:W-:Y:S01]  /*02b0*/  IMAD.MOV.U32 R11, RZ, RZ, R9 ;  /* 0x000000ffff0b7224 */ /* 0x000fe200078e0009 */
[----:B------:R-:W-:Y:S01]  /*02c0*/  MOV R22, 0x2f0 ;  /* 0x000002f000167802 */ /* 0x000fe20000000f00 */
[----:B------:R-:W-:-:S07]  /*02d0*/  IMAD.MOV.U32 R3, RZ, RZ, 0x400921fb ;  /* 0x400921fbff037424 */ /* 0x000fce00078e00ff */
[----:B------:R-:W-:Y:S05]  /*02e0*/  CALL.REL.NOINC `($__internal_2_$__cuda_sm20_div_rn_f64_full) ;  /* 0x0000001000f07944 */ /* 0x000fea0003c00000 */
[----:B------:R-:W-:Y:S01]  /*02f0*/  IMAD.MOV.U32 R2, RZ, RZ, R4 ;  /* 0x000000ffff027224 */ /* 0x000fe200078e0004 */
[----:B------:R-:W-:-:S07]  /*0300*/  MOV R3, R5 ;  /* 0x0000000500037202 */ /* 0x000fce0000000f00 */
.L_x_62:
[----:B------:R-:W0:Y:S01]  /*0310*/  S2R R6, SR_CTAID.X ;  /* 0x0000000000067919 */ /* 0x000e220000002500 */
[----:B------:R-:W0:Y:S01]  /*0320*/  LDCU UR5, c[0x0][0x360] ;  /* 0x00006c00ff0577ac */ /* 0x000e220008000800 */
[----:B------:R-:W0:Y:S01]  /*0330*/  S2R R5, SR_TID.X ;  /* 0x0000000000057919 */ /* 0x000e220000002100 */
[----:B------:R-:W1:Y:S01]  /*0340*/  LDCU UR6, c[0x0][0x364] ;  /* 0x00006c80ff0677ac */ /* 0x000e620008000800 */
[----:B------:R-:W1:Y:S01]  /*0350*/  S2R R9, SR_CTAID.Y ;  /* 0x0000000000097919 */ /* 0x000e620000002600 */
[----:B------:R-:W2:Y:S01]  /*0360*/  LDCU UR7, c[0x0][0x368] ;  /* 0x00006d00ff0777ac */ /* 0x000ea20008000800 */
[----:B------:R-:W1:Y:S01]  /*0370*/  S2R R0, SR_TID.Y ;  /* 0x0000000000007919 */ /* 0x000e620000002200 */
[----:B------:R-:W3:Y:S01]  /*0380*/  LDCU UR8, c[0x0][0x39c] ;  /* 0x00007380ff0877ac */ /* 0x000ee20008000800 */
[----:B------:R-:W2:Y:S01]  /*0390*/  S2R R8, SR_CTAID.Z ;  /* 0x0000000000087919 */ /* 0x000ea20000002700 */
[----:B------:R-:W4:Y:S01]  /*03a0*/  LDCU UR4, c[0x0][0x390] ;  /* 0x00007200ff0477ac */ /* 0x000f220008000800 */
[----:B------:R-:W2:Y:S01]  /*03b0*/  S2R R11, SR_TID.Z ;  /* 0x00000000000b7919 */ /* 0x000ea20000002300 */
[----:B0-----:R-:W-:-:S02]  /*03c0*/  IMAD R6, R6, UR5, R5 ;  /* 0x0000000506067c24 */ /* 0x001fc4000f8e0205 */
[----:B-1----:R-:W-:-:S05]  /*03d0*/  IMAD R9, R9, UR6, R0 ;  /* 0x0000000609097c24 */ /* 0x002fca000f8e0200 */
[----:B------:R-:W-:Y:S01]  /*03e0*/  VIMNMX R0, PT, PT, R6, R9, !PT ;  /* 0x0000000906007248 */ /* 0x000fe20007fe0100 */
[----:B--2---:R-:W-:-:S05]  /*03f0*/  IMAD R8, R8, UR7, R11 ;  /* 0x0000000708087c24 */ /* 0x004fca000f8e020b */
[----:B---3--:R-:W-:-:S04]  /*0400*/  ISETP.GE.AND P0, PT, R8, UR8, PT ;  /* 0x0000000808007c0c */ /* 0x008fc8000bf06270 */
[----:B----4-:R-:W-:-:S13]  /*0410*/  ISETP.GE.OR P0, PT, R0, UR4, P0 ;  /* 0x0000000400007c0c */ /* 0x010fda0008706670 */
[----:B------:R-:W-:Y:S05]  /*0420*/  @P0 EXIT ;  /* 0x000000000000094d */ /* 0x000fea0003800000 */
[----:B------:R-:W-:Y:S01]  /*0430*/  UIADD3 UR4, UPT, UPT, UR4, -0x1, URZ ;  /* 0xffffffff04047890 */ /* 0x000fe2000fffe0ff */
[----:B------:R-:W-:Y:S01]  /*0440*/  IMAD.MOV.U32 R4, RZ, RZ, 0x1 ;  /* 0x00000001ff047424 */ /* 0x000fe200078e00ff */
[----:B------:R-:W-:Y:S08]  /*0450*/  F2F.F32.F64 R2, R2 ;  /* 0x0000000200027310 */ /* 0x000ff00000301000 */
[----:B------:R-:W0:Y:S08]  /*0460*/  I2F.F64.U32 R10, UR4 ;  /* 0x00000004000a7d12 */ /* 0x000e300008201800 */
        /* <DEDUP_REMOVED lines=12> */
[----:B------:R-:W-:Y:S01]  /*0530*/  IMAD.MOV.U32 R0, RZ, RZ, RZ ;  /* 0x000000ffff007224 */ /* 0x000fe200078e00ff */
[----:B------:R-:W-:Y:S02]  /*0540*/  MOV R3, 0x40000000 ;  /* 0x4000000000037802 */ /* 0x000fe40000000f00 */
[----:B------:R-:W-:-:S07]  /*0550*/  MOV R22, 0x570 ;  /* 0x0000057000167802 */ /* 0x000fce0000000f00 */
[----:B------:R-:W-:Y:S05]  /*0560*/  CALL.REL.NOINC `($__internal_2_$__cuda_sm20_div_rn_f64_full) ;  /* 0x0000001000507944 */ /* 0x000fea0003c00000 */
.L_x_63:
[----:B------:R-:W0:Y:S01]  /*0570*/  LDCU UR5, c[0x0][0x398] ;  /* 0x00007300ff0577ac */ /* 0x000e220008000800 */
[----:B------:R-:W1:Y:S01]  /*0580*/  F2F.F32.F64 R4, R4 ;  /* 0x0000000400047310 */ /* 0x000e620000301000 */
[----:B------:R-:W-:Y:S01]  /*0590*/  I2FP.F32.S32 R3, R6 ;  /* 0x0000000600037245 */ /* 0x000fe20000201400 */
[----:B------:R-:W-:Y:S01]  /*05a0*/  IMAD.MOV.U32 R11, RZ, RZ, RZ ;  /* 0x000000ffff0b7224 */ /* 0x000fe200078e00ff */
[----:B------:R-:W-:Y:S01]  /*05b0*/  I2FP.F32.U32 R13, R9 ;  /* 0x00000009000d7245 */ /* 0x000fe20000201000 */
[----:B------:R-:W2:Y:S02]  /*05c0*/  LDCU.64 UR8, c[0x0][0x358] ;  /* 0x00006b00ff0877ac */ /* 0x000ea40008000a00 */
[C---:B-1----:R-:W-:Y:S02]  /*05d0*/  FFMA R12, R4.reuse, R3, -1 ;  /* 0xbf800000040c7423 */ /* 0x042fe40000000003 */
[----:B------:R-:W-:Y:S01]  /*05e0*/  FFMA R13, R4, R13, -1 ;  /* 0xbf800000040d7423 */ /* 0x000fe2000000000d */
[----:B0-----:R-:W-:-:S09]  /*05f0*/  UISETP.GE.AND UP0, UPT, UR5, 0x1, UPT ;  /* 0x000000010500788c */ /* 0x001fd2000bf06270 */
[----:B--2---:R-:W-:Y:S05]  /*0600*/  BRA.U !UP0, `(.L_x_64) ;  /* 0x0000001108087547 */ /* 0x004fea000b800000 */
[----:B------:R-:W0:Y:S01]  /*0610*/  LDCU UR4, c[0x0][0x390] ;  /* 0x00007200ff0477ac */ /* 0x000e220008000800 */
[----:B------:R-:W-:Y:S01]  /*0620*/  IMAD.MOV.U32 R11, RZ, RZ, RZ ;  /* 0x000000ffff0b7224 */ /* 0x000fe200078e00ff */
[----:B------:R-:W-:Y:S02]  /*0630*/  UISETP.GE.U32.AND UP0, UPT, UR5, 0x4, UPT ;  /* 0x000000040500788c */ /* 0x000fe4000bf06070 */
[----:B------:R-:W-:Y:S01]  /*0640*/  ULOP3.LUT UR6, UR5, 0x3, URZ, 0xc0, !UPT ;  /* 0x0000000305067892 */ /* 0x000fe2000f8ec0ff */
[----:B0-----:R-:W-:-:S04]  /*0650*/  IMAD R10, R8, UR4, RZ ;  /* 0x00000004080a7c24 */ /* 0x001fc8000f8e02ff */
[----:B------:R-:W-:Y:S01]  /*0660*/  IMAD R10, R10, UR4, RZ ;  /* 0x000000040a0a7c24 */ /* 0x000fe2000f8e02ff */
[----:B------:R-:W-:Y:S01]  /*0670*/  UMOV UR4, URZ ;  /* 0x000000ff00047c82 */ /* 0x000fe20008000000 */
[----:B------:R-:W-:Y:S05]  /*0680*/  BRA.U !UP0, `(.L_x_65) ;  /* 0x0000000908287547 */ /* 0x000fea000b800000 */
[----:B------:R-:W0:Y:S01]  /*0690*/  LDC R14, c[0x0][0x394] ;  /* 0x0000e500ff0e7b82 */ /* 0x000e220000000800 */
[----:B------:R-:W-:Y:S02]  /*06a0*/  HFMA2 R11, -RZ, RZ, 0, 0 ;  /* 0x00000000ff0b7431 */ /* 0x000fe400000001ff */
[----:B------:R-:W-:Y:S01]  /*06b0*/  IMAD.MOV.U32 R15, RZ, RZ, R10 ;  /* 0x000000ffff0f7224 */ /* 0x000fe200078e000a */
[----:B------:R-:W-:Y:S01]  /*06c0*/  ULOP3.LUT UR4, UR5, 0x7ffffffc, URZ, 0xc0, !UPT ;  /* 0x7ffffffc05047892 */ /* 0x000fe2000f8ec0ff */
[----:B------:R-:W1:Y:S03]  /*06d0*/  LDCU UR10, c[0x0][0x394] ;  /* 0x00007280ff0a77ac */ /* 0x000e660008000800 */
[----:B------:R-:W2:Y:S01]  /*06e0*/  LDC.64 R4, c[0x0][0x388] ;  /* 0x0000e200ff047b82 */ /* 0x000ea20000000a00 */
[----:B------:R-:W-:-:S07]  /*06f0*/  UMOV UR5, URZ ;  /* 0x000000ff00057c82 */ /* 0x000fce0008000000 */
.L_x_76:
[----:B------:R-:W-:Y:S01]  /*0700*/  I2FP.F32.U32 R3, UR5 ;  /* 0x0000000500037c45 */ /* 0x000fe20008201000 */
[----:B------:R-:W-:Y:S01]  /*0710*/  MUFU.RCP R18, R7 ;  /* 0x0000000700127308 */ /* 0x000fe20000001000 */
[----:B------:R-:W-:Y:S03]  /*0720*/  BSSY.RECONVERGENT B0, `(.L_x_66) ;  /* 0x0000013000007945 */ /* 0x000fe60003800200 */
[----:B------:R-:W-:-:S04]  /*0730*/  FMUL R3, R2, R3 ;  /* 0x0000000302037220 */ /* 0x000fc80000400000 */
[----:B------:R-:W-:-:S04]  /*0740*/  FMUL.RZ R19, R3, 0.15915493667125701904 ;  /* 0x3e22f98303137820 */ /* 0x000fc8000040c000 */
[----:B------:R-:W3:Y:S08]  /*0750*/  MUFU.COS R3, R19 ;  /* 0x0000001300037308 */ /* 0x000ef00000000000 */
[----:B------:R-:W4:Y:S01]  /*0760*/  MUFU.SIN R0, R19 ;  /* 0x0000001300007308 */ /* 0x000f220000000400 */
[----:B---3--:R-:W-:Y:S01]  /*0770*/  FMUL R16, R12, R3 ;  /* 0x000000030c107220 */ /* 0x008fe20000400000 */
[----:B------:R-:W-:-:S04]  /*0780*/  FFMA R3, -R7, R18, 1 ;  /* 0x3f80000007037423 */ /* 0x000fc80000000112 */
[----:B------:R-:W-:Y:S01]  /*0790*/  FFMA R3, R18, R3, R18 ;  /* 0x0000000312037223 */ /* 0x000fe20000000012 */
[----:B----4-:R-:W-:-:S04]  /*07a0*/  FFMA R0, R13, R0, R16 ;  /* 0x000000000d007223 */ /* 0x010fc80000000010 */
[----:B------:R-:W-:-:S04]  /*07b0*/  FADD R0, R0, 1 ;  /* 0x3f80000000007421 */ /* 0x000fc80000000000 */
[----:B------:R-:W3:Y:S01]  /*07c0*/  FCHK P0, R0, R7 ;  /* 0x0000000700007302 */ /* 0x000ee20000000000 */
[----:B------:R-:W-:-:S04]  /*07d0*/  FFMA R16, R0, R3, RZ ;  /* 0x0000000300107223 */ /* 0x000fc800000000ff */
[----:B------:R-:W-:-:S04]  /*07e0*/  FFMA R17, -R7, R16, R0 ;  /* 0x0000001007117223 */ /* 0x000fc80000000100 */
[----:B------:R-:W-:Y:S01]  /*07f0*/  FFMA R3, R3, R17, R16 ;  /* 0x0000001103037223 */ /* 0x000fe20000000010 */
[----:B---3--:R-:W-:Y:S06]  /*0800*/  @!P0 BRA `(.L_x_67) ;  /* 0x0000000000108947 */ /* 0x008fec0003800000 */
[----:B------:R-:W-:Y:S01]  /*0810*/  IMAD.MOV.U32 R3, RZ, RZ, R7 ;  /* 0x000000ffff037224 */ /* 0x000fe200078e0007 */
[----:B------:R-:W-:-:S07]  /*0820*/  MOV R16, 0x840 ;  /* 0x0000084000107802 */ /* 0x000fce0000000f00 */
[----:B012---:R-:W-:Y:S05]  /*0830*/  CALL.REL.NOINC `($__internal_3_$__cuda_sm3x_div_rn_noftz_f32_slowpath) ;  /* 0x0000001400147944 */ /* 0x007fea0003c00000 */
[----:B------:R-:W-:-:S07]  /*0840*/  MOV R3, R0 ;  /* 0x0000000000037202 */ /* 0x000fce0000000f00 */
.L_x_67:
[----:B-1----:R-:W-:Y:S05]  /*0850*/  BSYNC.RECONVERGENT B0 ;  /* 0x0000000000007941 */ /* 0x002fea0003800200 */
.L_x_66:
[----:B------:R-:W1:Y:S02]  /*0860*/  F2I.TRUNC.NTZ R0, R3 ;  /* 0x0000000300007305 */ /* 0x000e64000020f100 */
[----:B-1----:R-:W-:-:S04]  /*0870*/  ISETP.GE.AND P0, PT, R0, UR10, PT ;  /* 0x0000000a00007c0c */ /* 0x002fc8000bf06270 */
[----:B------:R-:W-:-:S13]  /*0880*/  ISETP.LT.OR P0, PT, R0, RZ, P0 ;  /* 0x000000ff0000720c */ /* 0x000fda0000701670 */
[----:B------:R-:W1:Y:S01]  /*0890*/  @!P0 LDC.64 R16, c[0x0][0x388] ;  /* 0x0000e200ff108b82 */ /* 0x000e620000000a00 */
[----:B------:R-:W-:-:S04]  /*08a0*/  @!P0 IMAD.IADD R19, R0, 0x1, R15 ;  /* 0x0000000100138824 */ /* 0x000fc800078e020f */
[----:B-1----:R-:W-:-:S06]  /*08b0*/  @!P0 IMAD.WIDE R16, R19, 0x4, R16 ;  /* 0x0000000413108825 */ /* 0x002fcc00078e0210 */
[----:B------:R-:W3:Y:S01]  /*08c0*/  @!P0 LDG.E R16, desc[UR8][R16.64] ;  /* 0x0000000810108981 */ /* 0x000ee2000c1e1900 */
[----:B------:R-:W-:Y:S01]  /*08d0*/  UIADD3 UR7, UPT, UPT, UR5, 0x1, URZ ;  /* 0x0000000105077890 */ /* 0x000fe2000fffe0ff */
[----:B------:R-:W-:Y:S01]  /*08e0*/  MUFU.RCP R22, R7 ;  /* 0x0000000700167308 */ /* 0x000fe20000001000 */
[----:B------:R-:W-:Y:S04]  /*08f0*/  BSSY.RECONVERGENT B0, `(.L_x_68) ;  /* 0x0000015000007945 */ /* 0x000fe80003800200 */
[----:B------:R-:W-:-:S05]  /*0900*/  I2FP.F32.U32 R19, UR7 ;  /* 0x0000000700137c45 */ /* 0x000fca0008201000 */
[----:B------:R-:W-:-:S04]  /*0910*/  FMUL R19, R2, R19 ;  /* 0x0000001302137220 */ /* 0x000fc80000400000 */
[----:B------:R-:W-:-:S04]  /*0920*/  FMUL.RZ R19, R19, 0.15915493667125701904 ;  /* 0x3e22f98313137820 */ /* 0x000fc8000040c000 */
[----:B------:R-:W1:Y:S08]  /*0930*/  MUFU.COS R3, R19 ;  /* 0x0000001300037308 */ /* 0x000e700000000000 */
[----:B------:R-:W4:Y:S01]  /*0940*/  MUFU.SIN R0, R19 ;  /* 0x0000001300007308 */ /* 0x000f220000000400 */
[----:B-1----:R-:W-:Y:S01]  /*0950*/  FMUL R18, R12, R3 ;  /* 0x000000030c127220 */ /* 0x002fe20000400000 */
[----:B------:R-:W-:-:S03]  /*0960*/  FFMA R3, -R7, R22, 1 ;  /* 0x3f80000007037423 */ /* 0x000fc60000000116 */
[----:B----4-:R-:W-:-:S04]  /*0970*/  FFMA R0, R13, R0, R18 ;  /* 0x000000000d007223 */ /* 0x010fc80000000012 */
[----:B------:R-:W-:Y:S01]  /*0980*/  FADD R20, R0, 1 ;  /* 0x3f80000000147421 */ /* 0x000fe20000000000 */
[----:B------:R-:W-:-:S03]  /*0990*/  FFMA R0, R22, R3, R22 ;  /* 0x0000000316007223 */ /* 0x000fc60000000016 */
[----:B------:R-:W1:Y:S01]  /*09a0*/  FCHK P1, R20, R7 ;  /* 0x0000000714007302 */ /* 0x000e620000020000 */
[----:B------:R-:W-:-:S04]  /*09b0*/  FFMA R3, R0, R20, RZ ;  /* 0x0000001400037223 */ /* 0x000fc800000000ff */
[----:B------:R-:W-:-:S04]  /*09c0*/  FFMA R18, -R7, R3, R20 ;  /* 0x0000000307127223 */ /* 0x000fc80000000114 */
[----:B------:R-:W-:Y:S01]  /*09d0*/  FFMA R0, R0, R18, R3 ;  /* 0x0000001200007223 */ /* 0x000fe20000000003 */
[----:B---3--:R-:W-:Y:S01]  /*09e0*/  @!P0 FADD R11, R11, R16 ;  /* 0x000000100b0b8221 */ /* 0x008fe20000000000 */
[----:B-1----:R-:W-:Y:S06]  /*09f0*/  @!P1 BRA `(.L_x_69) ;  /* 0x0000000000109947 */ /* 0x002fec0003800000 */
[----:B------:R-:W-:Y:S01]  /*0a00*/  IMAD.MOV.U32 R0, RZ, RZ, R20 ;  /* 0x000000ffff007224 */ /* 0x000fe200078e0014 */
[----:B------:R-:W-:Y:S02]  /*0a10*/  MOV R3, R7 ;  /* 0x0000000700037202 */ /* 0x000fe40000000f00 */
[----:B------:R-:W-:-:S07]  /*0a20*/  MOV R16, 0xa40 ;  /* 0x00000a4000107802 */ /* 0x000fce0000000f00 */
[----:B0-2---:R-:W-:Y:S05]  /*0a30*/  CALL.REL.NOINC `($__internal_3_$__cuda_sm3x_div_rn_noftz_f32_slowpath) ;  /* 0x0000001000947944 */ /* 0x005fea0003c00000 */
.L_x_69:
[----:B------:R-:W-:Y:S05]  /*0a40*/  BSYNC.RECONVERGENT B0 ;  /* 0x0000000000007941 */ /* 0x000fea0003800200 */
.L_x_68:
[----:B------:R-:W1:Y:S02]  /*0a50*/  F2I.TRUNC.NTZ R0, R0 ;  /* 0x0000000000007305 */ /* 0x000e64000020f100 */
[----:B-1----:R-:W-:-:S04]  /*0a60*/  ISETP.GE.AND P0, PT, R0, UR10, PT ;  /* 0x0000000a00007c0c */ /* 0x002fc8000bf06270 */
[----:B------:R-:W-:-:S13]  /*0a70*/  ISETP.LT.OR P0, PT, R0, RZ, P0 ;  /* 0x000000ff0000720c */ /* 0x000fda0000701670 */
[----:B------:R-:W1:Y:S01]  /*0a80*/  @!P0 LDC.64 R16, c[0x0][0x388] ;  /* 0x0000e200ff108b82 */ /* 0x000e620000000a00 */
[----:B------:R-:W-:-:S05]  /*0a90*/  @!P0 IADD3 R3, PT, PT, R15, UR10, R0 ;  /* 0x0000000a0f038c10 */ /* 0x000fca000fffe000 */
        /* <DEDUP_REMOVED lines=25> */
.L_x_71:
[----:B------:R-:W-:Y:S05]  /*0c30*/  BSYNC.RECONVERGENT B0 ;  /* 0x0000000000007941 */ /* 0x000fea0003800200 */
.L_x_70:
[----:B------:R-:W0:Y:S02]  /*0c40*/  F2I.TRUNC.NTZ R3, R0 ;  /* 0x0000000000037305 */ /* 0x000e24000020f100 */
[----:B0-----:R-:W-:-:S04]  /*0c50*/  ISETP.GE.AND P0, PT, R3, R14, PT ;  /* 0x0000000e0300720c */ /* 0x001fc80003f06270 */
[----:B------:R-:W-:-:S13]  /*0c60*/  ISETP.LT.OR P0, PT, R3, RZ, P0 ;  /* 0x000000ff0300720c */ /* 0x000fda0000701670 */
[----:B------:R-:W0:Y:S01]  /*0c70*/  @!P0 LDC.64 R16, c[0x0][0x388] ;  /* 0x0000e200ff108b82 */ /* 0x000e220000000a00 */
[----:B------:R-:W-:-:S05]  /*0c80*/  @!P0 IMAD R18, R14, 0x2, R3 ;  /* 0x000000020e128824 */ /* 0x000fca00078e0203 */
[----:B------:R-:W-:-:S05]  /*0c90*/  @!P0 IADD3 R3, PT, PT, R18, R15, RZ ;  /* 0x0000000f12038210 */ /* 0x000fca0007ffe0ff */
[----:B0-----:R-:W-:-:S06]  /*0ca0*/  @!P0 IMAD.WIDE R16, R3, 0x4, R16 ;  /* 0x0000000403108825 */ /* 0x001fcc00078e0210 */
[----:B------:R-:W3:Y:S01]  /*0cb0*/  @!P0 LDG.E R16, desc[UR8][R16.64] ;  /* 0x0000000810108981 */ /* 0x000ee2000c1e1900 */
[----:B------:R-:W-:Y:S01]  /*0cc0*/  UIADD3 UR7, UPT, UPT, UR5, 0x3, URZ ;  /* 0x0000000305077890 */ /* 0x000fe2000fffe0ff */
[----:B------:R-:W-:Y:S01]  /*0cd0*/  MUFU.RCP R22, R7 ;  /* 0x0000000700167308 */ /* 0x000fe20000001000 */
[----:B------:R-:W-:Y:S04]  /*0ce0*/  BSSY.RECONVERGENT B0, `(.L_x_72) ;  /* 0x0000015000007945 */ /* 0x000fe80003800200 */
[----:B------:R-:W-:-:S05]  /*0cf0*/  I2FP.F32.U32 R3, UR7 ;  /* 0x0000000700037c45 */ /* 0x000fca0008201000 */
[----:B------:R-:W-:-:S04]  /*0d00*/  FMUL R3, R2, R3 ;  /* 0x0000000302037220 */ /* 0x000fc80000400000 */
[----:B------:R-:W-:-:S04]  /*0d10*/  FMUL.RZ R19, R3, 0.15915493667125701904 ;  /* 0x3e22f98303137820 */ /* 0x000fc8000040c000 */
[----:B------:R-:W0:Y:S08]  /*0d20*/  MUFU.COS R3, R19 ;  /* 0x0000001300037308 */ /* 0x000e300000000000 */
[----:B------:R-:W1:Y:S01]  /*0d30*/  MUFU.SIN R0, R19 ;  /* 0x0000001300007308 */ /* 0x000e620000000400 */
[----:B0-----:R-:W-:Y:S01]  /*0d40*/  FMUL R18, R12, R3 ;  /* 0x000000030c127220 */ /* 0x001fe20000400000 */
[----:B------:R-:W-:-:S03]  /*0d50*/  FFMA R3, -R7, R22, 1 ;  /* 0x3f80000007037423 */ /* 0x000fc60000000116 */
[----:B-1----:R-:W-:-:S04]  /*0d60*/  FFMA R0, R13, R0, R18 ;  /* 0x000000000d007223 */ /* 0x002fc80000000012 */
[----:B------:R-:W-:Y:S01]  /*0d70*/  FADD R20, R0, 1 ;  /* 0x3f80000000147421 */ /* 0x000fe20000000000 */
[----:B------:R-:W-:-:S03]  /*0d80*/  FFMA R0, R22, R3, R22 ;  /* 0x0000000316007223 */ /* 0x000fc60000000016 */
[----:B------:R-:W0:Y:S01]  /*0d90*/  FCHK P1, R20, R7 ;  /* 0x0000000714007302 */ /* 0x000e220000020000 */
[----:B------:R-:W-:-:S04]  /*0da0*/  FFMA R3, R0, R20, RZ ;  /* 0x0000001400037223 */ /* 0x000fc800000000ff */
[----:B------:R-:W-:-:S04]  /*0db0*/  FFMA R18, -R7, R3, R20 ;  /* 0x0000000307127223 */ /* 0x000fc80000000114 */
[----:B------:R-:W-:Y:S01]  /*0dc0*/  FFMA R0, R0, R18, R3 ;  /* 0x0000001200007223 */ /* 0x000fe20000000003 */
[----:B---3--:R-:W-:Y:S01]  /*0dd0*/  @!P0 FADD R11, R11, R16 ;  /* 0x000000100b0b8221 */ /* 0x008fe20000000000 */
[----:B0-----:R-:W-:Y:S06]  /*0de0*/  @!P1 BRA `(.L_x_73) ;  /* 0x0000000000109947 */ /* 0x001fec0003800000 */
[----:B------:R-:W-:Y:S01]  /*0df0*/  IMAD.MOV.U32 R0, RZ, RZ, R20 ;  /* 0x000000ffff007224 */ /* 0x000fe200078e0014 */
[----:B------:R-:W-:Y:S02]  /*0e00*/  MOV R3, R7 ;  /* 0x0000000700037202 */ /* 0x000fe40000000f00 */
[----:B------:R-:W-:-:S07]  /*0e10*/  MOV R16, 0xe30 ;  /* 0x00000e3000107802 */ /* 0x000fce0000000f00 */
[----:B--2---:R-:W-:Y:S05]  /*0e20*/  CALL.REL.NOINC `($__internal_3_$__cuda_sm3x_div_rn_noftz_f32_slowpath) ;  /* 0x0000000c00987944 */ /* 0x004fea0003c00000 */
.L_x_73:
[----:B------:R-:W-:Y:S05]  /*0e30*/  BSYNC.RECONVERGENT B0 ;  /* 0x0000000000007941 */ /* 0x000fea0003800200 */
.L_x_72:
[----:B------:R-:W0:Y:S01]  /*0e40*/  F2I.TRUNC.NTZ R3, R0 ;  /* 0x0000000000037305 */ /* 0x000e22000020f100 */
[----:B------:R-:W-:Y:S01]  /*0e50*/  BSSY.RECONVERGENT B0, `(.L_x_74) ;  /* 0x0000009000007945 */ /* 0x000fe20003800200 */
[----:B0-----:R-:W-:-:S04]  /*0e60*/  ISETP.GE.AND P0, PT, R3, R14, PT ;  /* 0x0000000e0300720c */ /* 0x001fc80003f06270 */
[----:B------:R-:W-:-:S13]  /*0e70*/  ISETP.LT.OR P0, PT, R3, RZ, P0 ;  /* 0x000000ff0300720c */ /* 0x000fda0000701670 */
[----:B------:R-:W-:Y:S05]  /*0e80*/  @P0 BRA `(.L_x_75) ;  /* 0x0000000000140947 */ /* 0x000fea0003800000 */
[----:B------:R-:W-:-:S04]  /*0e90*/  IMAD R0, R14, 0x3, R3 ;  /* 0x000000030e007824 */ /* 0x000fc800078e0203 */
[----:B------:R-:W-:-:S04]  /*0ea0*/  IMAD.IADD R17, R0, 0x1, R15 ;  /* 0x0000000100117824 */ /* 0x000fc800078e020f */
[----:B--2---:R-:W-:-:S06]  /*0eb0*/  IMAD.WIDE R16, R17, 0x4, R4 ;  /* 0x0000000411107825 */ /* 0x004fcc00078e0204 */
[----:B------:R-:W2:Y:S02]  /*0ec0*/  LDG.E R16, desc[UR8][R16.64] ;  /* 0x0000000810107981 */ /* 0x000ea4000c1e1900 */
[----:B--2---:R-:W-:-:S07]  /*0ed0*/  FADD R11, R11, R16 ;  /* 0x000000100b0b7221 */ /* 0x004fce0000000000 */
.L_x_75:
[----:B------:R-:W-:Y:S05]  /*0ee0*/  BSYNC.RECONVERGENT B0 ;  /* 0x0000000000007941 */ /* 0x000fea0003800200 */
.L_x_74:
[----:B------:R-:W-:Y:S01]  /*0ef0*/  UIADD3 UR5, UPT, UPT, UR5, 0x4, URZ ;  /* 0x0000000405057890 */ /* 0x000fe2000fffe0ff */
[----:B------:R-:W-:-:S03]  /*0f00*/  LEA R15, R14, R15, 0x2 ;  /* 0x0000000f0e0f7211 */ /* 0x000fc600078e10ff */
[----:B------:R-:W-:-:S09]  /*0f10*/  UISETP.NE.AND UP0, UPT, UR5, UR4, UPT ;  /* 0x000000040500728c */ /* 0x000fd2000bf05270 */
[----:B------:R-:W-:Y:S05]  /*0f20*/  BRA.U UP0, `(.L_x_76) ;  /* 0xfffffff500f47547 */ /* 0x000fea000b83ffff */
.L_x_65:
[----:B------:R-:W-:-:S09]  /*0f30*/  UISETP.NE.AND UP0, UPT, UR6, URZ, UPT ;  /* 0x000000ff0600728c */ /* 0x000fd2000bf05270 */
[----:B------:R-:W-:Y:S05]  /*0f40*/  BRA.U !UP0, `(.L_x_64) ;  /* 0x0000000508b87547 */ /* 0x000fea000b800000 */
[----:B------:R-:W-:-:S09]  /*0f50*/  UISETP.NE.AND UP0, UPT, UR6, 0x1, UPT ;  /* 0x000000010600788c */ /* 0x000fd2000bf05270 */
[----:B------:R-:W-:Y:S05]  /*0f60*/  BRA.U !UP0, `(.L_x_77) ;  /* 0x0000000508147547 */ /* 0x000fea000b800000 */
[----:B------:R-:W-:Y:S01]  /*0f70*/  I2FP.F32.U32 R3, UR4 ;  /* 0x0000000400037c45 */ /* 0x000fe20008201000 */
[----:B------:R-:W-:Y:S01]  /*0f80*/  MUFU.RCP R16, R7 ;  /* 0x0000000700107308 */ /* 0x000fe20000001000 */
[----:B------:R-:W-:Y:S03]  /*0f90*/  BSSY.RECONVERGENT B0, `(.L_x_78) ;  /* 0x0000013000007945 */ /* 0x000fe60003800200 */
[----:B------:R-:W-:-:S04]  /*0fa0*/  FMUL R3, R2, R3 ;  /* 0x0000000302037220 */ /* 0x000fc80000400000 */
[----:B--2---:R-:W-:-:S04]  /*0fb0*/  FMUL.RZ R5, R3, 0.15915493667125701904 ;  /* 0x3e22f98303057820 */ /* 0x004fc8000040c000 */
        /* <DEDUP_REMOVED lines=11> */
[----:B0-----:R-:W-:Y:S06]  /*1070*/  @!P0 BRA `(.L_x_79) ;  /* 0x0000000000108947 */ /* 0x001fec0003800000 */
[----:B------:R-:W-:Y:S01]  /*1080*/  IMAD.MOV.U32 R0, RZ, RZ, R14 ;  /* 0x000000ffff007224 */ /* 0x000fe200078e000e */
[----:B------:R-:W-:Y:S02]  /*1090*/  MOV R3, R7 ;  /* 0x0000000700037202 */ /* 0x000fe40000000f00 */
[----:B------:R-:W-:-:S07]  /*10a0*/  MOV R16, 0x10c0 ;  /* 0x000010c000107802 */ /* 0x000fce0000000f00 */
[----:B------:R-:W-:Y:S05]  /*10b0*/  CALL.REL.NOINC `($__internal_3_$__cuda_sm3x_div_rn_noftz_f32_slowpath) ;  /* 0x0000000800f47944 */ /* 0x000fea0003c00000 */
.L_x_79:
[----:B------:R-:W-:Y:S05]  /*10c0*/  BSYNC.RECONVERGENT B0 ;  /* 0x0000000000007941 */ /* 0x000fea0003800200 */
.L_x_78:
[----:B------:R-:W0:Y:S01]  /*10d0*/  LDC R3, c[0x0][0x394] ;  /* 0x0000e500ff037b82 */ /* 0x000e220000000800 */
[----:B------:R-:W0:Y:S02]  /*10e0*/  F2I.TRUNC.NTZ R0, R0 ;  /* 0x0000000000007305 */ /* 0x000e24000020f100 */
[----:B0-----:R-:W-:-:S04]  /*10f0*/  ISETP.GE.AND P0, PT, R0, R3, PT ;  /* 0x000000030000720c */ /* 0x001fc80003f06270 */
[----:B------:R-:W-:-:S13]  /*1100*/  ISETP.LT.OR P0, PT, R0, RZ, P0 ;  /* 0x000000ff0000720c */ /* 0x000fda0000701670 */
[----:B------:R-:W0:Y:S01]  /*1110*/  @!P0 LDC.64 R4, c[0x0][0x388] ;  /* 0x0000e200ff048b82 */ /* 0x000e220000000a00 */
[----:B------:R-:W-:-:S04]  /*1120*/  @!P0 IMAD R3, R3, UR4, R10 ;  /* 0x0000000403038c24 */ /* 0x000fc8000f8e020a */
[----:B------:R-:W-:-:S04]  /*1130*/  @!P0 IMAD.IADD R3, R0, 0x1, R3 ;  /* 0x0000000100038824 */ /* 0x000fc800078e0203 */
[----:B0-----:R-:W-:-:S06]  /*1140*/  @!P0 IMAD.WIDE R4, R3, 0x4, R4 ;  /* 0x0000000403048825 */ /* 0x001fcc00078e0204 */
[----:B------:R-:W2:Y:S01]  /*1150*/  @!P0 LDG.E R4, desc[UR8][R4.64] ;  /* 0x0000000804048981 */ /* 0x000ea2000c1e1900 */
        /* <DEDUP_REMOVED lines=17> */
[----:B--2---:R-:W-:Y:S01]  /*1270*/  @!P0 FADD R11, R11, R4 ;  /* 0x000000040b0b8221 */ /* 0x004fe20000000000 */
[----:B0-----:R-:W-:Y:S06]  /*1280*/  @!P1 BRA `(.L_x_81) ;  /* 0x0000000000109947 */ /* 0x001fec0003800000 */
[----:B------:R-:W-:Y:S01]  /*1290*/  MOV R0, R16 ;  /* 0x0000001000007202 */ /* 0x000fe20000000f00 */
[----:B------:R-:W-:Y:S01]  /*12a0*/  IMAD.MOV.U32 R3, RZ, RZ, R7 ;  /* 0x000000ffff037224 */ /* 0x000fe200078e0007 */
[----:B------:R-:W-:-:S07]  /*12b0*/  MOV R16, 0x12d0 ;  /* 0x000012d000107802 */ /* 0x000fce0000000f00 */
[----:B------:R-:W-:Y:S05]  /*12c0*/  CALL.REL.NOINC `($__internal_3_$__cuda_sm3x_div_rn_noftz_f32_slowpath) ;  /* 0x0000000800707944 */ /* 0x000fea0003c00000 */
.L_x_81:
[----:B------:R-:W-:Y:S05]  /*12d0*/  BSYNC.RECONVERGENT B0 ;  /* 0x0000000000007941 */ /* 0x000fea0003800200 */
.L_x_80:
[----:B------:R-:W0:Y:S01]  /*12e0*/  LDC R14, c[0x0][0x394] ;  /* 0x0000e500ff0e7b82 */ /* 0x000e220000000800 */
[----:B------:R-:W0:Y:S01]  /*12f0*/  F2I.TRUNC.NTZ R3, R0 ;  /* 0x0000000000037305 */ /* 0x000e22000020f100 */
[----:B------:R-:W-:Y:S01]  /*1300*/  UIADD3 UR4, UPT, UPT, UR4, 0x2, URZ ;  /* 0x0000000204047890 */ /* 0x000fe2000fffe0ff */
[----:B------:R-:W-:Y:S01]  /*1310*/  BSSY.RECONVERGENT B0, `(.L_x_77) ;  /* 0x000000a000007945 */ /* 0x000fe20003800200 */
[----:B0-----:R-:W-:-:S04]  /*1320*/  ISETP.GE.AND P0, PT, R3, R14, PT ;  /* 0x0000000e0300720c */ /* 0x001fc80003f06270 */
[----:B------:R-:W-:-:S13]  /*1330*/  ISETP.LT.OR P0, PT, R3, RZ, P0 ;  /* 0x000000ff0300720c */ /* 0x000fda0000701670 */
[----:B------:R-:W-:Y:S05]  /*1340*/  @P0 BRA `(.L_x_82) ;  /* 0x0000000000180947 */ /* 0x000fea0003800000 */
[----:B------:R-:W0:Y:S01]  /*1350*/  LDC.64 R4, c[0x0][0x388] ;  /* 0x0000e200ff047b82 */ /* 0x000e220000000a00 */
[----:B------:R-:W-:-:S05]  /*1360*/  IMAD R0, R14, UR5, R10 ;  /* 0x000000050e007c24 */ /* 0x000fca000f8e020a */
[----:B------:R-:W-:-:S05]  /*1370*/  IADD3 R3, PT, PT, R3, R0, RZ ;  /* 0x0000000003037210 */ /* 0x000fca0007ffe0ff */
[----:B0-----:R-:W-:-:S06]  /*1380*/  IMAD.WIDE R4, R3, 0x4, R4 ;  /* 0x0000000403047825 */ /* 0x001fcc00078e0204 */
[----:B------:R-:W2:Y:S02]  /*1390*/  LDG.E R4, desc[UR8][R4.64] ;  /* 0x0000000804047981 */ /* 0x000ea4000c1e1900 */
[----:B--2---:R-:W-:-:S07]  /*13a0*/  FADD R11, R11, R4 ;  /* 0x000000040b0b7221 */ /* 0x004fce0000000000 */
.L_x_82:
[----:B------:R-:W-:Y:S05]  /*13b0*/  BSYNC.RECONVERGENT B0 ;  /* 0x0000000000007941 */ /* 0x000fea0003800200 */
.L_x_77:
[----:B------:R-:W0:Y:S02]  /*13c0*/  LDCU UR5, c[0x0][0x398] ;  /* 0x00007300ff0577ac */ /* 0x000e240008000800 */
[----:B0-----:R-:W-:-:S04]  /*13d0*/  ULOP3.LUT UR5, UR5, 0x1, URZ, 0xc0, !UPT ;  /* 0x0000000105057892 */ /* 0x001fc8000f8ec0ff */
[----:B------:R-:W-:-:S09]  /*13e0*/  UISETP.NE.U32.AND UP0, UPT, UR5, 0x1, UPT ;  /* 0x000000010500788c */ /* 0x000fd2000bf05070 */
[----:B------:R-:W-:Y:S05]  /*13f0*/  BRA.U UP0, `(.L_x_64) ;  /* 0x00000001008c7547 */ /* 0x000fea000b800000 */
[----:B------:R-:W-:Y:S01]  /*1400*/  I2FP.F32.U32 R3, UR4 ;  /* 0x0000000400037c45 */ /* 0x000fe20008201000 */
[----:B--2---:R-:W-:Y:S01]  /*1410*/  MUFU.RCP R4, R7 ;  /* 0x0000000700047308 */ /* 0x004fe20000001000 */
[----:B------:R-:W-:Y:S03]  /*1420*/  BSSY.RECONVERGENT B0, `(.L_x_83) ;  /* 0x0000013000007945 */ /* 0x000fe60003800200 */
        /* <DEDUP_REMOVED lines=18> */
.L_x_84:
[----:B------:R-:W-:Y:S05]  /*1550*/  BSYNC.RECONVERGENT B0 ;  /* 0x0000000000007941 */ /* 0x000fea0003800200 */
.L_x_83:
[----:B------:R-:W0:Y:S01]  /*1560*/  LDC R7, c[0x0][0x394] ;  /* 0x0000e500ff077b82 */ /* 0x000e220000000800 */
[----:B------:R-:W0:Y:S01]  /*1570*/  F2I.TRUNC.NTZ R3, R0 ;  /* 0x0000000000037305 */ /* 0x000e22000020f100 */
[----:B------:R-:W-:Y:S01]  /*1580*/  BSSY.RECONVERGENT B0, `(.L_x_64) ;  /* 0x000000a000007945 */ /* 0x000fe20003800200 */
[----:B0-----:R-:W-:-:S04]  /*1590*/  ISETP.GE.AND P0, PT, R3, R7, PT ;  /* 0x000000070300720c */ /* 0x001fc80003f06270 */
[----:B------:R-:W-:-:S13]  /*15a0*/  ISETP.LT.OR P0, PT, R3, RZ, P0 ;  /* 0x000000ff0300720c */ /* 0x000fda0000701670 */
[----:B------:R-:W-:Y:S05]  /*15b0*/  @P0 BRA `(.L_x_85) ;  /* 0x0000000000180947 */ /* 0x000fea0003800000 */
[----:B------:R-:W0:Y:S01]  /*15c0*/  LDC.64 R4, c[0x0][0x388] ;  /* 0x0000e200ff047b82 */ /* 0x000e220000000a00 */
[----:B------:R-:W-:-:S04]  /*15d0*/  IMAD R10, R7, UR4, R10 ;  /* 0x00000004070a7c24 */ /* 0x000fc8000f8e020a */
[----:B------:R-:W-:-:S04]  /*15e0*/  IMAD.IADD R3, R3, 0x1, R10 ;  /* 0x0000000103037824 */ /* 0x000fc800078e020a */
[----:B0-----:R-:W-:-:S06]  /*15f0*/  IMAD.WIDE R4, R3, 0x4, R4 ;  /* 0x0000000403047825 */ /* 0x001fcc00078e0204 */
[----:B------:R-:W2:Y:S02]  /*1600*/  LDG.E R4, desc[UR8][R4.64] ;  /* 0x0000000804047981 */ /* 0x000ea4000c1e1900 */
[----:B--2---:R-:W-:-:S07]  /*1610*/  FADD R11, R11, R4 ;  /* 0x000000040b0b7221 */ /* 0x004fce0000000000 */
.L_x_85:
[----:B------:R-:W-:Y:S05]  /*1620*/  BSYNC.RECONVERGENT B0 ;  /* 0x0000000000007941 */ /* 0x000fea0003800200 */
.L_x_64:
[----:B------:R-:W0:Y:S01]  /*1630*/  LDCU UR5, c[0x0][0x390] ;  /* 0x00007200ff0577ac */ /* 0x000e220008000800 */
[----:B--2---:R-:W1:Y:S01]  /*1640*/  LDC.64 R4, c[0x0][0x380] ;  /* 0x0000e000ff047b82 */ /* 0x004e620000000a00 */
[----:B------:R-:W-:Y:S01]  /*1650*/  FMUL R11, R2, R11 ;  /* 0x0000000b020b7220 */ /* 0x000fe20000400000 */
[----:B0-----:R-:W-:-:S04]  /*1660*/  IMAD R9, R8, UR5, R9 ;  /* 0x0000000508097c24 */ /* 0x001fc8000f8e0209 */
[----:B------:R-:W-:-:S04]  /*1670*/  IMAD R3, R9, UR5, R6 ;  /* 0x0000000509037c24 */ /* 0x000fc8000f8e0206 */
[----:B-1----:R-:W-:-:S05]  /*1680*/  IMAD.WIDE R2, R3, 0x4, R4 ;  /* 0x0000000403027825 */ /* 0x002fca00078e0204 */
[----:B------:R-:W-:Y:S01]  /*1690*/  STG.E desc[UR8][R2.64], R11 ;  /* 0x0000000b02007986 */ /* 0x000fe2000c101908 */
[----:B------:R-:W-:Y:S05]  /*16a0*/  EXIT ;  /* 0x000000000000794d */ /* 0x000fea0003800000 */
        .weak           $__internal_2_$__cuda_sm20_div_rn_f64_full
        .type           $__internal_2_$__cuda_sm20_div_rn_f64_full,@function
        .size           $__internal_2_$__cuda_sm20_div_rn_f64_full,($__internal_3_$__cuda_sm3x_div_rn_noftz_f32_slowpath - $__internal_2_$__cuda_sm20_div_rn_f64_full)
$__internal_2_$__cuda_sm20_div_rn_f64_full:
[C---:B------:R-:W-:Y:S01]  /*16b0*/  FSETP.GEU.AND P0, PT, |R11|.reuse, 1.469367938527859385e-39, PT ;  /* 0x001000000b00780b */ /* 0x040fe20003f0e200 */
[----:B------:R-:W-:Y:S01]  /*16c0*/  IMAD.MOV.U32 R16, RZ, RZ, 0x1 ;  /* 0x00000001ff107424 */ /* 0x000fe200078e00ff */
[C---:B------:R-:W-:Y:S02]  /*16d0*/  LOP3.LUT R4, R11.reuse, 0x800fffff, RZ, 0xc0, !PT ;  /* 0x800fffff0b047812 */ /* 0x040fe400078ec0ff */
[----:B------:R-:W-:Y:S02]  /*16e0*/  LOP3.LUT R20, R11, 0x7ff00000, RZ, 0xc0, !PT ;  /* 0x7ff000000b147812 */ /* 0x000fe400078ec0ff */
[----:B------:R-:W-:Y:S02]  /*16f0*/  LOP3.LUT R5, R4, 0x3ff00000, RZ, 0xfc, !PT ;  /* 0x3ff0000004057812 */ /* 0x000fe400078efcff */
[----:B------:R-:W-:-:S05]  /*1700*/  MOV R4, R10 ;  /* 0x0000000a00047202 */ /* 0x000fca0000000f00 */
[----:B------:R-:W-:-:S06]  /*1710*/  @!P0 DMUL R4, R10, 8.98846567431157953865e+307 ;  /* 0x7fe000000a048828 */ /* 0x000fcc0000000000 */
[----:B------:R-:W0:Y:S02]  /*1720*/  MUFU.RCP64H R17, R5 ;  /* 0x0000000500117308 */ /* 0x000e240000001800 */
[----:B0-----:R-:W-:-:S08]  /*1730*/  DFMA R12, R16, -R4, 1 ;  /* 0x3ff00000100c742b */ /* 0x001fd00000000804 */
[----:B------:R-:W-:-:S08]  /*1740*/  DFMA R12, R12, R12, R12 ;  /* 0x0000000c0c0c722b */ /* 0x000fd0000000000c */
[----:B------:R-:W-:Y:S01]  /*1750*/  DFMA R16, R16, R12, R16 ;  /* 0x0000000c1010722b */ /* 0x000fe20000000010 */
[----:B------:R-:W-:Y:S01]  /*1760*/  IMAD.MOV.U32 R13, RZ, RZ, R3 ;  /* 0x000000ffff0d7224 */ /* 0x000fe200078e0003 */
[----:B------:R-:W-:Y:S01]  /*1770*/  MOV R12, R0 ;  /* 0x00000000000c7202 */ /* 0x000fe20000000f00 */
[----:B------:R-:W-:-:S03]  /*1780*/  HFMA2 R0, -RZ, RZ, 0.0045166015625, 0 ;  /* 0x1ca00000ff007431 */ /* 0x000fc600000001ff */
[----:B------:R-:W-:Y:S02]  /*1790*/  LOP3.LUT R3, R13, 0x7ff00000, RZ, 0xc0, !PT ;  /* 0x7ff000000d037812 */ /* 0x000fe400078ec0ff */
[----:B------:R-:W-:Y:S01]  /*17a0*/  DFMA R18, R16, -R4, 1 ;  /* 0x3ff000001012742b */ /* 0x000fe20000000804 */
[----:B------:R-:W-:Y:S02]  /*17b0*/  MOV R14, R12 ;  /* 0x0000000c000e7202 */ /* 0x000fe40000000f00 */
[----:B------:R-:W-:Y:S01]  /*17c0*/  ISETP.GE.U32.AND P1, PT, R3, R20, PT ;  /* 0x000000140300720c */ /* 0x000fe20003f26070 */
[----:B------:R-:W-:-:S03]  /*17d0*/  IMAD.MOV.U32 R23, RZ, RZ, R3 ;  /* 0x000000ffff177224 */ /* 0x000fc600078e0003 */
[----:B------:R-:W-:Y:S01]  /*17e0*/  SEL R15, R0, 0x63400000, !P1 ;  /* 0x63400000000f7807 */ /* 0x000fe20004800000 */
[----:B------:R-:W-:Y:S01]  /*17f0*/  DFMA R16, R16, R18, R16 ;  /* 0x000000121010722b */ /* 0x000fe20000000010 */
[----:B------:R-:W-:Y:S02]  /*1800*/  FSETP.GEU.AND P1, PT, |R13|, 1.469367938527859385e-39, PT ;  /* 0x001000000d00780b */ /* 0x000fe40003f2e200 */
[----:B------:R-:W-:-:S11]  /*1810*/  LOP3.LUT R15, R15, 0x800fffff, R13, 0xf8, !PT ;  /* 0x800fffff0f0f7812 */ /* 0x000fd600078ef80d */
[----:B------:R-:W-:Y:S05]  /*1820*/  @P1 BRA `(.L_x_86) ;  /* 0x0000000000201947 */ /* 0x000fea0003800000 */
[----:B------:R-:W-:-:S04]  /*1830*/  LOP3.LUT R18, R11, 0x7ff00000, RZ, 0xc0, !PT ;  /* 0x7ff000000b127812 */ /* 0x000fc800078ec0ff */
[----:B------:R-:W-:Y:S01]  /*1840*/  ISETP.GE.U32.AND P1, PT, R3, R18, PT ;  /* 0x000000120300720c */ /* 0x000fe20003f26070 */
[----:B------:R-:W-:-:S03]  /*1850*/  IMAD.MOV.U32 R18, RZ, RZ, RZ ;  /* 0x000000ffff127224 */ /* 0x000fc600078e00ff */
[----:B------:R-:W-:-:S04]  /*1860*/  SEL R19, R0, 0x63400000, !P1 ;  /* 0x6340000000137807 */ /* 0x000fc80004800000 */
[----:B------:R-:W-:-:S04]  /*1870*/  LOP3.LUT R19, R19, 0x80000000, R13, 0xf8, !PT ;  /* 0x8000000013137812 */ /* 0x000fc800078ef80d */
[----:B------:R-:W-:-:S06]  /*1880*/  LOP3.LUT R19, R19, 0x100000, RZ, 0xfc, !PT ;  /* 0x0010000013137812 */ /* 0x000fcc00078efcff */
[----:B------:R-:W-:-:S10]  /*1890*/  DFMA R14, R14, 2, -R18 ;  /* 0x400000000e0e782b */ /* 0x000fd40000000812 */
[----:B------:R-:W-:-:S07]  /*18a0*/  LOP3.LUT R23, R15, 0x7ff00000, RZ, 0xc0, !PT ;  /* 0x7ff000000f177812 */ /* 0x000fce00078ec0ff */
.L_x_86:
[----:B------:R-:W-:Y:S01]  /*18b0*/  VIADD R25, R23, 0xffffffff ;  /* 0xffffffff17197836 */ /* 0x000fe20000000000 */
[----:B------:R-:W-:Y:S01]  /*18c0*/  MOV R24, R20 ;  /* 0x0000001400187202 */ /* 0x000fe20000000f00 */
[----:B------:R-:W-:Y:S01]  /*18d0*/  DMUL R18, R16, R14 ;  /* 0x0000000e10127228 */ /* 0x000fe20000000000 */
[----:B------:R-:W-:Y:S02]  /*18e0*/  @!P0 LOP3.LUT R24, R5, 0x7ff00000, RZ, 0xc0, !PT ;  /* 0x7ff0000005188812 */ /* 0x000fe400078ec0ff */
[----:B------:R-:W-:Y:S02]  /*18f0*/  ISETP.GT.U32.AND P0, PT, R25, 0x7feffffe, PT ;  /* 0x7feffffe1900780c */ /* 0x000fe40003f04070 */
[----:B------:R-:W-:-:S03]  /*1900*/  IADD3 R25, PT, PT, R24, -0x1, RZ ;  /* 0xffffffff18197810 */ /* 0x000fc60007ffe0ff */
        /* <DEDUP_REMOVED lines=23> */
[----:B------:R-:W-:Y:S01]  /*1a80*/  DMUL.RP R12, R20, R12 ;  /* 0x0000000c140c7228 */ /* 0x000fe20000008000 */
[----:B------:R-:W-:-:S04]  /*1a90*/  IADD3 R3, PT, PT, -R0, -0x43300000, RZ ;  /* 0xbcd0000000037810 */ /* 0x000fc80007ffe1ff */
[----:B------:R-:W-:-:S05]  /*1aa0*/  DFMA R4, R16, -R4, R20 ;  /* 0x800000041004722b */ /* 0x000fca0000000014 */
[----:B------:R-:W-:-:S05]  /*1ab0*/  LOP3.LUT R11, R13, R11, RZ, 0x3c, !PT ;  /* 0x0000000b0d0b7212 */ /* 0x000fca00078e3cff */
[----:B------:R-:W-:-:S04]  /*1ac0*/  FSETP.NEU.AND P0, PT, |R5|, R3, PT ;  /* 0x000000030500720b */ /* 0x000fc80003f0d200 */
[----:B------:R-:W-:Y:S02]  /*1ad0*/  FSEL R16, R12, R16, !P0 ;  /* 0x000000100c107208 */ /* 0x000fe40004000000 */
[----:B------:R-:W-:Y:S01]  /*1ae0*/  FSEL R17, R11, R17, !P0 ;  /* 0x000000110b117208 */ /* 0x000fe20004000000 */
[----:B------:R-:W-:Y:S06]  /*1af0*/  BRA `(.L_x_88) ;  /* 0x0000000000547947 */ /* 0x000fec0003800000 */
.L_x_87:
        /* <DEDUP_REMOVED lines=16> */
.L_x_90:
[----:B------:R-:W-:Y:S02]  /*1c00*/  LOP3.LUT R17, R11, 0x80000, RZ, 0xfc, !PT ;  /* 0x000800000b117812 */ /* 0x000fe400078efcff */
[----:B------:R-:W-:Y:S01]  /*1c10*/  MOV R16, R10 ;  /* 0x0000000a00107202 */ /* 0x000fe20000000f00 */
[----:B------:R-:W-:Y:S06]  /*1c20*/  BRA `(.L_x_88) ;  /* 0x0000000000087947 */ /* 0x000fec0003800000 */
.L_x_89:
[----:B------:R-:W-:Y:S01]  /*1c30*/  LOP3.LUT R17, R13, 0x80000, RZ, 0xfc, !PT ;  /* 0x000800000d117812 */ /* 0x000fe200078efcff */
[----:B------:R-:W-:-:S07]  /*1c40*/  IMAD.MOV.U32 R16, RZ, RZ, R12 ;  /* 0x000000ffff107224 */ /* 0x000fce00078e000c */
.L_x_88:
[----:B------:R-:W-:Y:S01]  /*1c50*/  MOV R23, 0x0 ;  /* 0x0000000000177802 */ /* 0x000fe20000000f00 */
[----:B------:R-:W-:Y:S01]  /*1c60*/  IMAD.MOV.U32 R5, RZ, RZ, R17 ;  /* 0x000000ffff057224 */ /* 0x000fe200078e0011 */
[----:B------:R-:W-:Y:S02]  /*1c70*/  MOV R4, R16 ;  /* 0x0000001000047202 */ /* 0x000fe40000000f00 */
[----:B------:R-:W-:Y:S05]  /*1c80*/  RET.REL.NODEC R22 `(kernel_backprojection) ;  /* 0xffffffe016dc7950 */ /* 0x000fea0003c3ffff */
        .weak           $__internal_3_$__cuda_sm3x_div_rn_noftz_f32_slowpath
        .type           $__internal_3_$__cuda_sm3x_div_rn_noftz_f32_slowpath,@function
        .size           $__internal_3_$__cuda_sm3x_div_rn_noftz_f32_slowpath,(.L_x_122 - $__internal_3_$__cuda_sm3x_div_rn_noftz_f32_slowpath)
$__internal_3_$__cuda_sm3x_div_rn_noftz_f32_slowpath:
[----:B------:R-:W-:Y:S01]  /*1c90*/  SHF.R.U32.HI R17, RZ, 0x17, R3 ;  /* 0x00000017ff117819 */ /* 0x000fe20000011603 */
[----:B------:R-:W-:Y:S01]  /*1ca0*/  BSSY.RECONVERGENT B1, `(.L_x_91) ;  /* 0x0000062000017945 */ /* 0x000fe20003800200 */
[----:B------:R-:W-:Y:S02]  /*1cb0*/  SHF.R.U32.HI R18, RZ, 0x17, R0 ;  /* 0x00000017ff127819 */ /* 0x000fe40000011600 */
[----:B------:R-:W-:Y:S02]  /*1cc0*/  LOP3.LUT R17, R17, 0xff, RZ, 0xc0, !PT ;  /* 0x000000ff11117812 */ /* 0x000fe400078ec0ff */
[----:B------:R-:W-:-:S03]  /*1cd0*/  LOP3.LUT R21, R18, 0xff, RZ, 0xc0, !PT ;  /* 0x000000ff12157812 */ /* 0x000fc600078ec0ff */
[----:B------:R-:W-:Y:S01]  /*1ce0*/  VIADD R20, R17, 0xffffffff ;  /* 0xffffffff11147836 */ /* 0x000fe20000000000 */
[----:B------:R-:W-:-:S04]  /*1cf0*/  IADD3 R19, PT, PT, R21, -0x1, RZ ;  /* 0xffffffff15137810 */ /* 0x000fc80007ffe0ff */
[----:B------:R-:W-:-:S04]  /*1d00*/  ISETP.GT.U32.AND P0, PT, R20, 0xfd, PT ;  /* 0x000000fd1400780c */ /* 0x000fc80003f04070 */
[----:B------:R-:W-:-:S13]  /*1d10*/  ISETP.GT.U32.OR P0, PT, R19, 0xfd, P0 ;  /* 0x000000fd1300780c */ /* 0x000fda0000704470 */
[----:B------:R-:W-:Y:S01]  /*1d20*/  @!P0 IMAD.MOV.U32 R18, RZ, RZ, RZ ;  /* 0x000000ffff128224 */ /* 0x000fe200078e00ff */
        /* <DEDUP_REMOVED lines=19> */
[----:B------:R-:W-:Y:S01]  /*1e60*/  @P0 MOV R18, RZ ;  /* 0x000000ff00120202 */ /* 0x000fe20000000f00 */
[----:B------:R-:W-:Y:S02]  /*1e70*/  @!P0 IMAD.MOV.U32 R18, RZ, RZ, -0x40 ;  /* 0xffffffc0ff128424 */ /* 0x000fe400078e00ff */
[----:B------:R-:W-:Y:S01]  /*1e80*/  @!P0 FFMA R0, R0, 1.84467440737095516160e+19, RZ ;  /* 0x5f80000000008823 */ /* 0x000fe200000000ff */
[----:B------:R-:W-:Y:S02]  /*1e90*/  @!P1 FFMA R3, R3, 1.84467440737095516160e+19, RZ ;  /* 0x5f80000003039823 */ /* 0x000fe400000000ff */
[----:B------:R-:W-:-:S07]  /*1ea0*/  @!P1 IADD3 R18, PT, PT, R18, 0x40, RZ ;  /* 0x0000004012129810 */ /* 0x000fce0007ffe0ff */
.L_x_92:
[----:B------:R-:W-:Y:S01]  /*1eb0*/  LEA R20, R17, 0xc0800000, 0x17 ;  /* 0xc080000011147811 */ /* 0x000fe200078eb8ff */
[----:B------:R-:W-:Y:S01]  /*1ec0*/  BSSY.RECONVERGENT B2, `(.L_x_97) ;  /* 0x0000036000027945 */ /* 0x000fe20003800200 */
[----:B------:R-:W-:-:S03]  /*1ed0*/  IADD3 R21, PT, PT, R21, -0x7f, RZ ;  /* 0xffffff8115157810 */ /* 0x000fc60007ffe0ff */
[----:B------:R-:W-:Y:S02]  /*1ee0*/  IMAD.IADD R22, R3, 0x1, -R20 ;  /* 0x0000000103167824 */ /* 0x000fe400078e0a14 */
[C---:B------:R-:W-:Y:S01]  /*1ef0*/  IMAD R0, R21.reuse, -0x800000, R0 ;  /* 0xff80000015007824 */ /* 0x040fe200078e0200 */
[----:B------:R-:W-:Y:S01]  /*1f00*/  IADD3 R21, PT, PT, R21, 0x7f, -R17 ;  /* 0x0000007f15157810 */ /* 0x000fe20007ffe811 */
[----:B------:R-:W0:Y:S01]  /*1f10*/  MUFU.RCP R3, R22 ;  /* 0x0000001600037308 */ /* 0x000e220000001000 */
[----:B------:R-:W-:-:S03]  /*1f20*/  FADD.FTZ R19, -R22, -RZ ;  /* 0x800000ff16137221 */ /* 0x000fc60000010100 */
[----:B------:R-:W-:Y:S02]  /*1f30*/  IMAD.IADD R21, R21, 0x1, R18 ;  /* 0x0000000115157824 */ /* 0x000fe400078e0212 */
        /* <DEDUP_REMOVED lines=8> */
[----:B------:R-:W-:-:S04]  /*1fc0*/  LOP3.LUT R17, R17, 0xff, RZ, 0xc0, !PT ;  /* 0x000000ff11117812 */ /* 0x000fc800078ec0ff */
[----:B------:R-:W-:-:S05]  /*1fd0*/  IADD3 R22, PT, PT, R17, R21, RZ ;  /* 0x0000001511167210 */ /* 0x000fca0007ffe0ff */
[----:B------:R-:W-:-:S05]  /*1fe0*/  VIADD R17, R22, 0xffffffff ;  /* 0xffffffff16117836 */ /* 0x000fca0000000000 */
        /* <DEDUP_REMOVED lines=9> */
[-CC-:B------:R-:W-:Y:S01]  /*2080*/  FFMA.RZ R17, R3, R19.reuse, R20.reuse ;  /* 0x0000001303117223 */ /* 0x180fe2000000c014 */
[C---:B------:R-:W-:Y:S02]  /*2090*/  ISETP.NE.AND P2, PT, R22.reuse, RZ, PT ;  /* 0x000000ff1600720c */ /* 0x040fe40003f45270 */
[C---:B------:R-:W-:Y:S02]  /*20a0*/  ISETP.NE.AND P1, PT, R22.reuse, RZ, PT ;  /* 0x000000ff1600720c */ /* 0x040fe40003f25270 */
[----:B------:R-:W-:Y:S01]  /*20b0*/  LOP3.LUT R18, R17, 0x7fffff, RZ, 0xc0, !PT ;  /* 0x007fffff11127812 */ /* 0x000fe200078ec0ff */
[CCC-:B------:R-:W-:Y:S01]  /*20c0*/  FFMA.RP R17, R3.reuse, R19.reuse, R20.reuse ;  /* 0x0000001303117223 */ /* 0x1c0fe20000008014 */
[----:B------:R-:W-:Y:S01]  /*20d0*/  FFMA.RM R20, R3, R19, R20 ;  /* 0x0000001303147223 */ /* 0x000fe20000004014 */
[----:B------:R-:W-:Y:S01]  /*20e0*/  IADD3 R3, PT, PT, R22, 0x20, RZ ;  /* 0x0000002016037810 */ /* 0x000fe20007ffe0ff */
[----:B------:R-:W-:Y:S01]  /*20f0*/  IMAD.MOV R19, RZ, RZ, -R22 ;  /* 0x000000ffff137224 */ /* 0x000fe200078e0a16 */
[----:B------:R-:W-:-:S02]  /*2100*/  LOP3.LUT R18, R18, 0x800000, RZ, 0xfc, !PT ;  /* 0x0080000012127812 */ /* 0x000fc400078efcff */
[----:B------:R-:W-:Y:S02]  /*2110*/  FSETP.NEU.FTZ.AND P0, PT, R17, R20, PT ;  /* 0x000000141100720b */ /* 0x000fe40003f1d000 */
[----:B------:R-:W-:Y:S02]  /*2120*/  SHF.L.U32 R3, R18, R3, RZ ;  /* 0x0000000312037219 */ /* 0x000fe400000006ff */
[----:B------:R-:W-:Y:S02]  /*2130*/  SEL R17, R19, RZ, P2 ;  /* 0x000000ff13117207 */ /* 0x000fe40001000000 */
[----:B------:R-:W-:Y:S02]  /*2140*/  ISETP.NE.AND P1, PT, R3, RZ, P1 ;  /* 0x000000ff0300720c */ /* 0x000fe40000f25270 */
[----:B------:R-:W-:Y:S02]  /*2150*/  SHF.R.U32.HI R17, RZ, R17, R18 ;  /* 0x00000011ff117219 */ /* 0x000fe40000011612 */
[----:B------:R-:W-:-:S02]  /*2160*/  PLOP3.LUT P0, PT, P0, P1, PT, 0xf8, 0x8f ;  /* 0x00000000008f781c */ /* 0x000fc40000703f70 */
[----:B------:R-:W-:Y:S02]  /*2170*/  SHF.R.U32.HI R18, RZ, 0x1, R17 ;  /* 0x00000001ff127819 */ /* 0x000fe40000011611 */
[----:B------:R-:W-:-:S04]  /*2180*/  SEL R3, RZ, 0x1, !P0 ;  /* 0x00000001ff037807 */ /* 0x000fc80004000000 */
[----:B------:R-:W-:-:S04]  /*2190*/  LOP3.LUT R20, R3, 0x1, R18, 0xf8, !PT ;  /* 0x0000000103147812 */ /* 0x000fc800078ef812 */
[----:B------:R-:W-:-:S04]  /*21a0*/  LOP3.LUT R17, R20, R17, RZ, 0xc0, !PT ;  /* 0x0000001114117212 */ /* 0x000fc800078ec0ff */
[----:B------:R-:W-:-:S04]  /*21b0*/  IADD3 R17, PT, PT, R18, R17, RZ ;  /* 0x0000001112117210 */ /* 0x000fc80007ffe0ff */
[----:B------:R-:W-:Y:S01]  /*21c0*/  LOP3.LUT R0, R17, R0, RZ, 0xfc, !PT ;  /* 0x0000000011007212 */ /* 0x000fe200078efcff */
[----:B------:R-:W-:Y:S06]  /*21d0*/  BRA `(.L_x_100) ;  /* 0x0000000000107947 */ /* 0x000fec0003800000 */
.L_x_99:
[----:B------:R-:W-:-:S04]  /*21e0*/  LOP3.LUT R0, R0, 0x80000000, RZ, 0xc0, !PT ;  /* 0x8000000000007812 */ /* 0x000fc800078ec0ff */
[----:B------:R-:W-:Y:S01]  /*21f0*/  LOP3.LUT R0, R0, 0x7f800000, RZ, 0xfc, !PT ;  /* 0x7f80000000007812 */ /* 0x000fe200078efcff */
[----:B------:R-:W-:Y:S06]  /*2200*/  BRA `(.L_x_100) ;  /* 0x0000000000047947 */ /* 0x000fec0003800000 */
.L_x_98:
[----:B------:R-:W-:-:S07]  /*2210*/  IMAD R0, R21, 0x800000, R0 ;  /* 0x0080000015007824 */ /* 0x000fce00078e0200 */
.L_x_100:
[----:B------:R-:W-:Y:S05]  /*2220*/  BSYNC.RECONVERGENT B2 ;  /* 0x0000000000027941 */ /* 0x000fea0003800200 */
.L_x_97:
[----:B------:R-:W-:Y:S05]  /*2230*/  BRA `(.L_x_101) ;  /* 0x0000000000207947 */ /* 0x000fea0003800000 */
.L_x_96:
[----:B------:R-:W-:-:S04]  /*2240*/  LOP3.LUT R0, R3, 0x80000000, R0, 0x48, !PT ;  /* 0x8000000003007812 */ /* 0x000fc800078e4800 */
[----:B------:R-:W-:Y:S01]  /*2250*/  LOP3.LUT R0, R0, 0x7f800000, RZ, 0xfc, !PT ;  /* 0x7f80000000007812 */ /* 0x000fe200078efcff */
[----:B------:R-:W-:Y:S06]  /*2260*/  BRA `(.L_x_101) ;  /* 0x0000000000147947 */ /* 0x000fec0003800000 */
.L_x_95:
[----:B------:R-:W-:Y:S01]  /*2270*/  LOP3.LUT R0, R3, 0x80000000, R0, 0x48, !PT ;  /* 0x8000000003007812 */ /* 0x000fe200078e4800 */
[----:B------:R-:W-:Y:S06]  /*2280*/  BRA `(.L_x_101) ;  /* 0x00000000000c7947 */ /* 0x000fec0003800000 */
.L_x_94:
[----:B------:R-:W0:Y:S01]  /*2290*/  MUFU.RSQ R0, -QNAN ;  /* 0xffc0000000007908 */ /* 0x000e220000001400 */
[----:B------:R-:W-:Y:S05]  /*22a0*/  BRA `(.L_x_101) ;  /* 0x0000000000047947 */ /* 0x000fea0003800000 */
.L_x_93:
[----:B------:R-:W-:-:S07]  /*22b0*/  FADD.FTZ R0, R0, R3 ;  /* 0x0000000300007221 */ /* 0x000fce0000010000 */
.L_x_101:
[----:B------:R-:W-:Y:S05]  /*22c0*/  BSYNC.RECONVERGENT B1 ;  /* 0x0000000000017941 */ /* 0x000fea0003800200 */
.L_x_91:
[----:B------:R-:W-:-:S04]  /*22d0*/  HFMA2 R17, -RZ, RZ, 0, 0 ;  /* 0x00000000ff117431 */ /* 0x000fc800000001ff */
[----:B0-----:R-:W-:Y:S05]  /*22e0*/  RET.REL.NODEC R16 `(kernel_backprojection) ;  /* 0xffffffdc10447950 */ /* 0x001fea0003c3ffff */
.L_x_102:
        /* <DEDUP_REMOVED lines=9> */
.L_x_122:


//--------------------- .text.kernel_update       --------------------------
	.section	.text.kernel_update,"ax",@progbits
	.align	128
        .global         kernel_update
        .type           kernel_update,@function
        .size           kernel_update,(.L_x_123 - kernel_update)
        .other          kernel_update,@"STO_CUDA_ENTRY STV_DEFAULT"
kernel_update:
.text.kernel_update:
[----:B------:R-:W-:Y:S01]  /*0000*/  LDC R1, c[0x0][0x37c] ;  /* 0x0000df00ff017b82 */ /* 0x000fe20000000800 */
[----:B------:R-:W0:Y:S07]  /*0010*/  S2R R0, SR_TID.X ;  /* 0x0000000000007919 */ /* 0x000e2e0000002100 */
[----:B------:R-:W0:Y:S01]  /*0020*/  S2UR UR4, SR_CTAID.X ;  /* 0x00000000000479c3 */ /* 0x000e220000002500 */
[----:B------:R-:W1:Y:S01]  /*0030*/  LDCU UR7, c[0x0][0x3a4] ;  /* 0x00007480ff0777ac */ /* 0x000e620008000800 */
[----:B------:R-:W2:Y:S01]  /*0040*/  S2R R2, SR_TID.Y ;  /* 0x0000000000027919 */ /* 0x000ea20000002200 */
[----:B------:R-:W3:Y:S01]  /*0050*/  LDCU UR8, c[0x0][0x398] ;  /* 0x00007300ff0877ac */ /* 0x000ee20008000800 */
[----:B------:R-:W4:Y:S04]  /*0060*/  S2R R4, SR_TID.Z ;  /* 0x0000000000047919 */ /* 0x000f280000002300 */
[----:B------:R-:W0:Y:S08]  /*0070*/  LDC R3, c[0x0][0x360] ;  /* 0x0000d800ff037b82 */ /* 0x000e300000000800 */
[----:B------:R-:W2:Y:S08]  /*0080*/  S2UR UR5, SR_CTAID.Y ;  /* 0x00000000000579c3 */ /* 0x000eb00000002600 */
[----:B------:R-:W2:Y:S08]  /*0090*/  LDC R5, c[0x0][0x364] ;  /* 0x0000d900ff057b82 */ /* 0x000eb00000000800 */
[----:B------:R-:W4:Y:S01]  /*00a0*/  S2UR UR6, SR_CTAID.Z ;  /* 0x00000000000679c3 */ /* 0x000f220000002700 */
[----:B0-----:R-:W-:-:S07]  /*00b0*/  IMAD R0, R3, UR4, R0 ;  /* 0x0000000403007c24 */ /* 0x001fce000f8e0200 */
[----:B------:R-:W4:Y:S01]  /*00c0*/  LDC R7, c[0x0][0x368] ;  /* 0x0000da00ff077b82 */ /* 0x000f220000000800 */
[----:B--2---:R-:W-:Y:S02]  /*00d0*/  IMAD R3, R5, UR5, R2 ;  /* 0x0000000505037c24 */ /* 0x004fe4000f8e0202 */
[----:B----4-:R-:W-:-:S03]  /*00e0*/  IMAD R2, R7, UR6, R4 ;  /* 0x0000000607027c24 */ /* 0x010fc6000f8e0204 */
[----:B------:R-:W-:Y:S02]  /*00f0*/  VIMNMX R4, PT, PT, R0, R3, !PT ;  /* 0x0000000300047248 */ /* 0x000fe40007fe0100 */
[----:B-1----:R-:W-:-:S04]  /*0100*/  ISETP.GE.AND P0, PT, R2, UR7, PT ;  /* 0x0000000702007c0c */ /* 0x002fc8000bf06270 */
[----:B---3--:R-:W-:-:S13]  /*0110*/  ISETP.GE.OR P0, PT, R4, UR8, P0 ;  /* 0x0000000804007c0c */ /* 0x008fda0008706670 */
[----:B------:R-:W-:Y:S05]  /*0120*/  @P0 EXIT ;  /* 0x000000000000094d */ /* 0x000fea0003800000 */
[----:B------:R-:W0:Y:S01]  /*0130*/  LDC.64 R6, c[0x0][0x390] ;  /* 0x0000e400ff067b82 */ /* 0x000e220000000a00 */
[----:B------:R-:W-:Y:S01]  /*0140*/  IMAD R3, R2, UR8, R3 ;  /* 0x0000000802037c24 */ /* 0x000fe2000f8e0203 */
[----:B------:R-:W1:Y:S03]  /*0150*/  LDCU.64 UR4, c[0x0][0x358] ;  /* 0x00006b00ff0477ac */ /* 0x000e660008000a00 */
[----:B------:R-:W-:-:S03]  /*0160*/  IMAD R9, R3, UR8, R0 ;  /* 0x0000000803097c24 */ /* 0x000fc6000f8e0200 */
[----:B------:R-:W2:Y:S08]  /*0170*/  LDC.64 R2, c[0x0][0x388] ;  /* 0x0000e200ff027b82 */ /* 0x000eb00000000a00 */
[----:B------:R-:W3:Y:S01]  /*0180*/  LDC.64 R4, c[0x0][0x380] ;  /* 0x0000e000ff047b82 */ /* 0x000ee20000000a00 */
[----:B0-----:R-:W-:-:S06]  /*0190*/  IMAD.WIDE R6, R9, 0x4, R6 ;  /* 0x0000000409067825 */ /* 0x001fcc00078e0206 */
[----:B-1----:R-:W4:Y:S01]  /*01a0*/  LDG.E R7, desc[UR4][R6.64] ;  /* 0x0000000406077981 */ /* 0x002f22000c1e1900 */
[----:B--2---:R-:W-:-:S06]  /*01b0*/  IMAD.WIDE R2, R9, 0x4, R2 ;  /* 0x0000000409027825 */ /* 0x004fcc00078e0202 */
[----:B------:R-:W2:Y:S01]  /*01c0*/  LDG.E R3, desc[UR4][R2.64] ;  /* 0x0000000402037981 */ /* 0x000ea2000c1e1900 */
[----:B---3--:R-:W-:-:S05]  /*01d0*/  IMAD.WIDE R4, R9, 0x4, R4 ;  /* 0x0000000409047825 */ /* 0x008fca00078e0204 */
[----:B------:R-:W2:Y:S01]  /*01e0*/  LDG.E R0, desc[UR4][R4.64] ;  /* 0x0000000404007981 */ /* 0x000ea2000c1e1900 */
[----:B------:R-:W-:Y:S01]  /*01f0*/  BSSY.RECONVERGENT B0, `(.L_x_103) ;  /* 0x000000d000007945 */ /* 0x000fe20003800200 */
[----:B----4-:R-:W0:Y:S01]  /*0200*/  MUFU.RCP R8, R7 ;  /* 0x0000000700087308 */ /* 0x010e220000001000 */
[----:B--2---:R-:W-:Y:S01]  /*0210*/  FMUL R0, R0, R3 ;  /* 0x0000000300007220 */ /* 0x004fe20000400000 */
[----:B0-----:R-:W-:-:S06]  /*0220*/  FFMA R9, -R7, R8, 1 ;  /* 0x3f80000007097423 */ /* 0x001fcc0000000108 */
[----:B------:R-:W0:Y:S01]  /*0230*/  FCHK P0, R0, R7 ;  /* 0x0000000700007302 */ /* 0x000e220000000000 */
[----:B------:R-:W-:-:S04]  /*0240*/  FFMA R9, R8, R9, R8 ;  /* 0x0000000908097223 */ /* 0x000fc80000000008 */
[----:B------:R-:W-:-:S04]  /*0250*/  FFMA R8, R0, R9, RZ ;  /* 0x0000000900087223 */ /* 0x000fc800000000ff */
[----:B------:R-:W-:-:S04]  /*0260*/  FFMA R6, -R7, R8, R0 ;  /* 0x0000000807067223 */ /* 0x000fc80000000100 */
[----:B------:R-:W-:Y:S01]  /*0270*/  FFMA R9, R9, R6, R8 ;  /* 0x0000000609097223 */ /* 0x000fe20000000008 */
[----:B0-----:R-:W-:Y:S06]  /*0280*/  @!P0 BRA `(.L_x_104) ;  /* 0x00000000000c8947 */ /* 0x001fec0003800000 */
[----:B------:R-:W-:-:S07]  /*0290*/  MOV R2, 0x2b0 ;  /* 0x000002b000027802 */ /* 0x000fce0000000f00 */
[----:B------:R-:W-:Y:S05]  /*02a0*/  CALL.REL.NOINC `($__internal_4_$__cuda_sm3x_div_rn_noftz_f32_slowpath) ;  /* 0x0000000000107944 */ /* 0x000fea0003c00000 */
[----:B------:R-:W-:-:S07]  /*02b0*/  IMAD.MOV.U32 R9, RZ, RZ, R0 ;  /* 0x000000ffff097224 */ /* 0x000fce00078e0000 */
.L_x_104:
[----:B------:R-:W-:Y:S05]  /*02c0*/  BSYNC.RECONVERGENT B0 ;  /* 0x0000000000007941 */ /* 0x000fea0003800200 */
.L_x_103:
[----:B------:R-:W-:Y:S01]  /*02d0*/  STG.E desc[UR4][R4.64], R9 ;  /* 0x0000000904007986 */ /* 0x000fe2000c101904 */
[----:B------:R-:W-:Y:S05]  /*02e0*/  EXIT ;  /* 0x000000000000794d */ /* 0x000fea0003800000 */
        .weak           $__internal_4_$__cuda_sm3x_div_rn_noftz_f32_slowpath
        .type           $__internal_4_$__cuda_sm3x_div_rn_noftz_f32_slowpath,@function
        .size           $__internal_4_$__cuda_sm3x_div_rn_noftz_f32_slowpath,(.L_x_123 - $__internal_4_$__cuda_sm3x_div_rn_noftz_f32_slowpath)
$__internal_4_$__cuda_sm3x_div_rn_noftz_f32_slowpath:
[----:B------:R-:W-:Y:S01]  /*02f0*/  SHF.R.U32.HI R6, RZ, 0x17, R7 ;  /* 0x00000017ff067819 */ /* 0x000fe20000011607 */
[----:B------:R-:W-:Y:S01]  /*0300*/  BSSY.RECONVERGENT B1, `(.L_x_105) ;  /* 0x0000064000017945 */ /* 0x000fe20003800200 */
[--C-:B------:R-:W-:Y:S01]  /*0310*/  SHF.R.U32.HI R3, RZ, 0x17, R0.reuse ;  /* 0x00000017ff037819 */ /* 0x100fe20000011600 */
[----:B------:R-:W-:Y:S01]  /*0320*/  IMAD.MOV.U32 R9, RZ, RZ, R0 ;  /* 0x000000ffff097224 */ /* 0x000fe200078e0000 */
[----:B------:R-:W-:Y:S02]  /*0330*/  LOP3.LUT R8, R6, 0xff, RZ, 0xc0, !PT ;  /* 0x000000ff06087812 */ /* 0x000fe400078ec0ff */
[----:B------:R-:W-:-:S03]  /*0340*/  LOP3.LUT R6, R3, 0xff, RZ, 0xc0, !PT ;  /* 0x000000ff03067812 */ /* 0x000fc600078ec0ff */
[----:B------:R-:W-:Y:S02]  /*0350*/  VIADD R12, R8, 0xffffffff ;  /* 0xffffffff080c7836 */ /* 0x000fe40000000000 */
[----:B------:R-:W-:-:S03]  /*0360*/  VIADD R11, R6, 0xffffffff ;  /* 0xffffffff060b7836 */ /* 0x000fc60000000000 */
[----:B------:R-:W-:-:S04]  /*0370*/  ISETP.GT.U32.AND P0, PT, R12, 0xfd, PT ;  /* 0x000000fd0c00780c */ /* 0x000fc80003f04070 */
[----:B------:R-:W-:-:S13]  /*0380*/  ISETP.GT.U32.OR P0, PT, R11, 0xfd, P0 ;  /* 0x000000fd0b00780c */ /* 0x000fda0000704470 */
[----:B------:R-:W-:Y:S01]  /*0390*/  @!P0 IMAD.MOV.U32 R10, RZ, RZ, RZ ;  /* 0x000000ffff0a8224 */ /* 0x000fe200078e00ff */
[----:B------:R-:W-:Y:S06]  /*03a0*/  @!P0 BRA `(.L_x_106) ;  /* 0x0000000000608947 */ /* 0x000fec0003800000 */
[----:B------:R-:W-:Y:S01]  /*03b0*/  FSETP.GTU.FTZ.AND P0, PT, |R0|, +INF , PT ;  /* 0x7f8000000000780b */ /* 0x000fe20003f1c200 */
[----:B------:R-:W-:Y:S01]  /*03c0*/  IMAD.MOV.U32 R3, RZ, RZ, R7 ;  /* 0x000000ffff037224 */ /* 0x000fe200078e0007 */
        /* <DEDUP_REMOVED lines=17> */
[----:B------:R-:W-:Y:S02]  /*04e0*/  @P0 IMAD.MOV.U32 R10, RZ, RZ, RZ ;  /* 0x000000ffff0a0224 */ /* 0x000fe400078e00ff */
[----:B------:R-:W-:Y:S01]  /*04f0*/  @!P0 FFMA R9, R0, 1.84467440737095516160e+19, RZ ;  /* 0x5f80000000098823 */ /* 0x000fe200000000ff */
[----:B------:R-:W-:Y:S02]  /*0500*/  @!P0 IMAD.MOV.U32 R10, RZ, RZ, -0x40 ;  /* 0xffffffc0ff0a8424 */ /* 0x000fe400078e00ff */
[----:B------:R-:W-:Y:S02]  /*0510*/  @!P1 FFMA R7, R3, 1.84467440737095516160e+19, RZ ;  /* 0x5f80000003079823 */ /* 0x000fe400000000ff */
[----:B------:R-:W-:-:S07]  /*0520*/  @!P1 VIADD R10, R10, 0x40 ;  /* 0x000000400a0a9836 */ /* 0x000fce0000000000 */
.L_x_106:
[----:B------:R-:W-:Y:S01]  /*0530*/  LEA R0, R8, 0xc0800000, 0x17 ;  /* 0xc080000008007811 */ /* 0x000fe200078eb8ff */
[----:B------:R-:W-:Y:S01]  /*0540*/  VIADD R6, R6, 0xffffff81 ;  /* 0xffffff8106067836 */ /* 0x000fe20000000000 */
[----:B------:R-:W-:Y:S03]  /*0550*/  BSSY.RECONVERGENT B2, `(.L_x_111) ;  /* 0x0000035000027945 */ /* 0x000fe60003800200 */
[----:B------:R-:W-:Y:S02]  /*0560*/  IMAD.IADD R7, R7, 0x1, -R0 ;  /* 0x0000000107077824 */ /* 0x000fe400078e0a00 */
[C---:B------:R-:W-:Y:S02]  /*0570*/  IMAD R0, R6.reuse, -0x800000, R9 ;  /* 0xff80000006007824 */ /* 0x040fe400078e0209 */
[----:B------:R0:W1:Y:S01]  /*0580*/  MUFU.RCP R3, R7 ;  /* 0x0000000700037308 */ /* 0x0000620000001000 */
[----:B------:R-:W-:Y:S01]  /*0590*/  FADD.FTZ R11, -R7, -RZ ;  /* 0x800000ff070b7221 */ /* 0x000fe20000010100 */
[----:B0-----:R-:W-:-:S05]  /*05a0*/  IADD3 R7, PT, PT, R6, 0x7f, -R8 ;  /* 0x0000007f06077810 */ /* 0x001fca0007ffe808 */
[----:B------:R-:W-:Y:S02]  /*05b0*/  IMAD.IADD R7, R7, 0x1, R10 ;  /* 0x0000000107077824 */ /* 0x000fe400078e020a */
[----:B-1----:R-:W-:-:S04]  /*05c0*/  FFMA R12, R3, R11, 1 ;  /* 0x3f800000030c7423 */ /* 0x002fc8000000000b */
        /* <DEDUP_REMOVED lines=8> */
[----:B------:R-:W-:-:S04]  /*0650*/  IMAD.IADD R10, R3, 0x1, R7 ;  /* 0x00000001030a7824 */ /* 0x000fc800078e0207 */
        /* <DEDUP_REMOVED lines=11> */
[----:B------:R-:W-:Y:S02]  /*0710*/  VIADD R8, R10, 0x20 ;  /* 0x000000200a087836 */ /* 0x000fe40000000000 */
[-CC-:B------:R-:W-:Y:S01]  /*0720*/  FFMA.RM R6, R14, R12.reuse, R9.reuse ;  /* 0x0000000c0e067223 */ /* 0x180fe20000004009 */
[----:B------:R-:W-:Y:S02]  /*0730*/  ISETP.NE.AND P2, PT, R10, RZ, PT ;  /* 0x000000ff0a00720c */ /* 0x000fe40003f45270 */
[----:B------:R-:W-:Y:S01]  /*0740*/  LOP3.LUT R7, R3, 0x7fffff, RZ, 0xc0, !PT ;  /* 0x007fffff03077812 */ /* 0x000fe200078ec0ff */
[----:B------:R-:W-:Y:S01]  /*0750*/  FFMA.RP R3, R14, R12, R9 ;  /* 0x0000000c0e037223 */ /* 0x000fe20000008009 */
[----:B------:R-:W-:Y:S01]  /*0760*/  IMAD.MOV R9, RZ, RZ, -R10 ;  /* 0x000000ffff097224 */ /* 0x000fe200078e0a0a */
[----:B------:R-:W-:Y:S02]  /*0770*/  ISETP.NE.AND P1, PT, R10, RZ, PT ;  /* 0x000000ff0a00720c */ /* 0x000fe40003f25270 */
        /* <DEDUP_REMOVED lines=10> */
[----:B------:R-:W-:-:S05]  /*0820*/  LOP3.LUT R3, R3, R6, RZ, 0xc0, !PT ;  /* 0x0000000603037212 */ /* 0x000fca00078ec0ff */
[----:B------:R-:W-:-:S05]  /*0830*/  IMAD.IADD R3, R8, 0x1, R3 ;  /* 0x0000000108037824 */ /* 0x000fca00078e0203 */
[----:B------:R-:W-:Y:S01]  /*0840*/  LOP3.LUT R0, R3, R0, RZ, 0xfc, !PT ;  /* 0x0000000003007212 */ /* 0x000fe200078efcff */
[----:B------:R-:W-:Y:S06]  /*0850*/  BRA `(.L_x_114) ;  /* 0x0000000000107947 */ /* 0x000fec0003800000 */
.L_x_113:
[----:B------:R-:W-:-:S04]  /*0860*/  LOP3.LUT R0, R0, 0x80000000, RZ, 0xc0, !PT ;  /* 0x8000000000007812 */ /* 0x000fc800078ec0ff */
[----:B------:R-:W-:Y:S01]  /*0870*/  LOP3.LUT R0, R0, 0x7f800000, RZ, 0xfc, !PT ;  /* 0x7f80000000007812 */ /* 0x000fe200078efcff */
[----:B------:R-:W-:Y:S06]  /*0880*/  BRA `(.L_x_114) ;  /* 0x0000000000047947 */ /* 0x000fec0003800000 */
.L_x_112:
[----:B------:R-:W-:-:S07]  /*0890*/  IMAD R0, R7, 0x800000, R0 ;  /* 0x0080000007007824 */ /* 0x000fce00078e0200 */
.L_x_114:
[----:B------:R-:W-:Y:S05]  /*08a0*/  BSYNC.RECONVERGENT B2 ;  /* 0x0000000000027941 */ /* 0x000fea0003800200 */
.L_x_111:
[----:B------:R-:W-:Y:S05]  /*08b0*/  BRA `(.L_x_115) ;  /* 0x0000000000207947 */ /* 0x000fea0003800000 */
.L_x_110:
[----:B------:R-:W-:-:S04]  /*08c0*/  LOP3.LUT R0, R7, 0x80000000, R9, 0x48, !PT ;  /* 0x8000000007007812 */ /* 0x000fc800078e4809 */
[----:B------:R-:W-:Y:S01]  /*08d0*/  LOP3.LUT R0, R0, 0x7f800000, RZ, 0xfc, !PT ;  /* 0x7f80000000007812 */ /* 0x000fe200078efcff */
[----:B------:R-:W-:Y:S06]  /*08e0*/  BRA `(.L_x_115) ;  /* 0x0000000000147947 */ /* 0x000fec0003800000 */
.L_x_109:
[----:B------:R-:W-:Y:S01]  /*08f0*/  LOP3.LUT R0, R7, 0x80000000, R9, 0x48, !PT ;  /* 0x8000000007007812 */ /* 0x000fe200078e4809 */
[----:B------:R-:W-:Y:S06]  /*0900*/  BRA `(.L_x_115) ;  /* 0x00000000000c7947 */ /* 0x000fec0003800000 */
.L_x_108:
[----:B------:R-:W0:Y:S01]  /*0910*/  MUFU.RSQ R0, -QNAN ;  /* 0xffc0000000007908 */ /* 0x000e220000001400 */
[----:B------:R-:W-:Y:S05]  /*0920*/  BRA `(.L_x_115) ;  /* 0x0000000000047947 */ /* 0x000fea0003800000 */
.L_x_107:
[----:B------:R-:W-:-:S07]  /*0930*/  FADD.FTZ R0, R0, R3 ;  /* 0x0000000300007221 */ /* 0x000fce0000010000 */
.L_x_115:
[----:B------:R-:W-:Y:S05]  /*0940*/  BSYNC.RECONVERGENT B1 ;  /* 0x0000000000017941 */ /* 0x000fea0003800200 */
.L_x_105:
[----:B------:R-:W-:-:S04]  /*0950*/  IMAD.MOV.U32 R3, RZ, RZ, 0x0 ;  /* 0x00000000ff037424 */ /* 0x000fc800078e00ff */
[----:B0-----:R-:W-:Y:S05]  /*0960*/  RET.REL.NODEC R2 `(kernel_update) ;  /* 0xfffffff402a47950 */ /* 0x001fea0003c3ffff */
.L_x_116:
        /* <DEDUP_REMOVED lines=9> */
.L_x_123:


//--------------------- .text.kernel_flatTimesExp --------------------------
	.section	.text.kernel_flatTimesExp,"ax",@progbits
	.align	128
        .global         kernel_flatTimesExp
        .type           kernel_flatTimesExp,@function
        .size           kernel_flatTimesExp,(.L_x_127 - kernel_flatTimesExp)
        .other          kernel_flatTimesExp,@"STO_CUDA_ENTRY STV_DEFAULT"
kernel_flatTimesExp:
.text.kernel_flatTimesExp:
[----:B------:R-:W-:Y:S01]  /*0000*/  LDC R1, c[0x0][0x37c] ;  /* 0x0000df00ff017b82 */ /* 0x000fe20000000800 */
[----:B------:R-:W0:Y:S07]  /*0010*/  S2R R4, SR_TID.Y ;  /* 0x0000000000047919 */ /* 0x000e2e0000002200 */
[----:B------:R-:W1:Y:S01]  /*0020*/  LDC R3, c[0x0][0x360] ;  /* 0x0000d800ff037b82 */ /* 0x000e620000000800 */
[----:B------:R-:W2:Y:S01]  /*0030*/  LDCU.64 UR8, c[0x0][0x398] ;  /* 0x00007300ff0877ac */ /* 0x000ea20008000a00 */
[----:B------:R-:W1:Y:S01]  /*0040*/  S2R R0, SR_TID.X ;  /* 0x0000000000007919 */ /* 0x000e620000002100 */
[----:B------:R-:W3:Y:S01]  /*0050*/  LDCU UR7, c[0x0][0x394] ;  /* 0x00007280ff0777ac */ /* 0x000ee20008000800 */
[----:B------:R-:W4:Y:S04]  /*0060*/  S2R R2, SR_TID.Z ;  /* 0x0000000000027919 */ /* 0x000f280000002300 */
[----:B------:R-:W0:Y:S08]  /*0070*/  S2UR UR5, SR_CTAID.Y ;  /* 0x00000000000579c3 */ /* 0x000e300000002600 */
[----:B------:R-:W0:Y:S08]  /*0080*/  LDC R5, c[0x0][0x364] ;  /* 0x0000d900ff057b82 */ /* 0x000e300000000800 */
[----:B------:R-:W1:Y:S08]  /*0090*/  S2UR UR4, SR_CTAID.X ;  /* 0x00000000000479c3 */ /* 0x000e700000002500 */
[----:B------:R-:W4:Y:S08]  /*00a0*/  S2UR UR6, SR_CTAID.Z ;  /* 0x00000000000679c3 */ /* 0x000f300000002700 */
[----:B------:R-:W4:Y:S01]  /*00b0*/  LDC R7, c[0x0][0x368] ;  /* 0x0000da00ff077b82 */ /* 0x000f220000000800 */
[----:B0-----:R-:W-:-:S05]  /*00c0*/  IMAD R4, R5, UR5, R4 ;  /* 0x0000000505047c24 */ /* 0x001fca000f8e0204 */
[----:B--2---:R-:W-:Y:S01]  /*00d0*/  ISETP.GE.AND P0, PT, R4, UR8, PT ;  /* 0x0000000804007c0c */ /* 0x004fe2000bf06270 */
[----:B-1----:R-:W-:-:S05]  /*00e0*/  IMAD R0, R3, UR4, R0 ;  /* 0x0000000403007c24 */ /* 0x002fca000f8e0200 */
[----:B---3--:R-:W-:Y:S01]  /*00f0*/  ISETP.GE.OR P0, PT, R0, UR7, P0 ;  /* 0x0000000700007c0c */ /* 0x008fe20008706670 */
[----:B----4-:R-:W-:-:S05]  /*0100*/  IMAD R5, R7, UR6, R2 ;  /* 0x0000000607057c24 */ /* 0x010fca000f8e0202 */
[----:B------:R-:W-:-:S13]  /*0110*/  ISETP.GE.OR P0, PT, R5, UR9, P0 ;  /* 0x0000000905007c0c */ /* 0x000fda0008706670 */
[----:B------:R-:W-:Y:S05]  /*0120*/  @P0 EXIT ;  /* 0x000000000000094d */ /* 0x000fea0003800000 */
[----:B------:R-:W0:Y:S01]  /*0130*/  LDC.64 R2, c[0x0][0x380] ;  /* 0x0000e000ff027b82 */ /* 0x000e220000000a00 */
[----:B------:R-:W1:Y:S01]  /*0140*/  LDCU.64 UR4, c[0x0][0x358] ;  /* 0x00006b00ff0477ac */ /* 0x000e620008000a00 */
[----:B------:R-:W-:-:S04]  /*0150*/  IMAD R5, R5, UR8, R4 ;  /* 0x0000000805057c24 */ /* 0x000fc8000f8e0204 */
[----:B------:R-:W-:Y:S02]  /*0160*/  IMAD R7, R5, UR7, R0 ;  /* 0x0000000705077c24 */ /* 0x000fe4000f8e0200 */
[----:B------:R-:W2:Y:S02]  /*0170*/  LDC.64 R4, c[0x0][0x388] ;  /* 0x0000e200ff047b82 */ /* 0x000ea40000000a00 */
[----:B0-----:R-:W-:-:S05]  /*0180*/  IMAD.WIDE R2, R7, 0x4, R2 ;  /* 0x0000000407027825 */ /* 0x001fca00078e0202 */
[----:B-1----:R-:W3:Y:S01]  /*0190*/  LDG.E R0, desc[UR4][R2.64] ;  /* 0x0000000402007981 */ /* 0x002ee2000c1e1900 */
[----:B--2---:R-:W-:-:S06]  /*01a0*/  IMAD.WIDE R4, R7, 0x4, R4 ;  /* 0x0000000407047825 */ /* 0x004fcc00078e0204 */
[----:B------:R-:W2:Y:S01]  /*01b0*/  LDG.E R4, desc[UR4][R4.64] ;  /* 0x0000000404047981 */ /* 0x000ea2000c1e1900 */
[----:B------:R-:W-:Y:S01]  /*01c0*/  HFMA2 R7, -RZ, RZ, 0.96630859375, -0.0022525787353515625 ;  /* 0x3bbb989dff077431 */ /* 0x000fe200000001ff */
[----:B------:R-:W-:-:S04]  /*01d0*/  MOV R9, 0x437c0000 ;  /* 0x437c000000097802 */ /* 0x000fc80000000f00 */
[----:B---3--:R-:W-:-:S04]  /*01e0*/  FFMA.SAT R6, R0, -R7, 0.5 ;  /* 0x3f00000000067423 */ /* 0x008fc80000002807 */
[----:B------:R-:W-:-:S04]  /*01f0*/  FFMA.RM R6, R6, R9, 12582913 ;  /* 0x4b40000106067423 */ /* 0x000fc80000004009 */
[C---:B------:R-:W-:Y:S01]  /*0200*/  FADD R7, R6.reuse, -12583039 ;  /* 0xcb40007f06077421 */ /* 0x040fe20000000000 */
[----:B------:R-:W-:-:S03]  /*0210*/  SHF.L.U32 R6, R6, 0x17, RZ ;  /* 0x0000001706067819 */ /* 0x000fc600000006ff */
[----:B------:R-:W-:-:S04]  /*0220*/  FFMA R7, R0, -1.4426950216293334961, -R7 ;  /* 0xbfb8aa3b00077823 */ /* 0x000fc80000000807 */
[----:B------:R-:W-:-:S06]  /*0230*/  FFMA R7, R0, -1.925963033500011079e-08, R7 ;  /* 0xb2a5706000077823 */ /* 0x000fcc0000000007 */
[----:B------:R-:W0:Y:S02]  /*0240*/  MUFU.EX2 R7, R7 ;  /* 0x0000000700077308 */ /* 0x000e240000000800 */
[----:B0-----:R-:W-:-:S04]  /*0250*/  FMUL R9, R6, R7 ;  /* 0x0000000706097220 */ /* 0x001fc80000400000 */
[----:B--2---:R-:W-:-:S05]  /*0260*/  FMUL R9, R4, R9 ;  /* 0x0000000904097220 */ /* 0x004fca0000400000 */
[----:B------:R-:W-:Y:S01]  /*0270*/  STG.E desc[UR4][R2.64], R9 ;  /* 0x0000000902007986 */ /* 0x000fe2000c101904 */
[----:B------:R-:W-:Y:S05]  /*0280*/  EXIT ;  /* 0x000000000000794d */ /* 0x000fea0003800000 */
.L_x_117:
        /* <DEDUP_REMOVED lines=15> */
.L_x_127:


//--------------------- .text.kernel_ones         --------------------------
	.section	.text.kernel_ones,"ax",@progbits
	.align	128
        .global         kernel_ones
        .type           kernel_ones,@function
        .size           kernel_ones,(.L_x_128 - kernel_ones)
        .other          kernel_ones,@"STO_CUDA_ENTRY STV_DEFAULT"
kernel_ones:
.text.kernel_ones:
[----:B------:R-:W-:Y:S01]  /*0000*/  LDC R1, c[0x0][0x37c] ;  /* 0x0000df00ff017b82 */ /* 0x000fe20000000800 */
[----:B------:R-:W0:Y:S07]  /*0010*/  S2R R0, SR_TID.X ;  /* 0x0000000000007919 */ /* 0x000e2e0000002100 */
[----:B------:R-:W0:Y:S01]  /*0020*/  LDC R3, c[0x0][0x360] ;  /* 0x0000d800ff037b82 */ /* 0x000e220000000800 */
[----:B------:R-:W1:Y:S01]  /*0030*/  LDCU UR7, c[0x0][0x394] ;  /* 0x00007280ff0777ac */ /* 0x000e620008000800 */
[----:B------:R-:W2:Y:S01]  /*0040*/  S2R R5, SR_TID.Y ;  /* 0x0000000000057919 */ /* 0x000ea20000002200 */
[----:B------:R-:W3:Y:S01]  /*0050*/  LDCU UR8, c[0x0][0x388] ;  /* 0x00007100ff0877ac */ /* 0x000ee20008000800 */
[----:B------:R-:W4:Y:S04]  /*0060*/  S2R R4, SR_TID.Z ;  /* 0x0000000000047919 */ /* 0x000f280000002300 */
[----:B------:R-:W2:Y:S08]  /*0070*/  LDC R2, c[0x0][0x364] ;  /* 0x0000d900ff027b82 */ /* 0x000eb00000000800 */
[----:B------:R-:W0:Y:S08]  /*0080*/  S2UR UR4, SR_CTAID.X ;  /* 0x00000000000479c3 */ /* 0x000e300000002500 */
[----:B------:R-:W2:Y:S08]  /*0090*/  S2UR UR5, SR_CTAID.Y ;  /* 0x00000000000579c3 */ /* 0x000eb00000002600 */
[----:B------:R-:W4:Y:S08]  /*00a0*/  S2UR UR6, SR_CTAID.Z ;  /* 0x00000000000679c3 */ /* 0x000f300000002700 */
[----:B------:R-:W4:Y:S01]  /*00b0*/  LDC R7, c[0x0][0x368] ;  /* 0x0000da00ff077b82 */ /* 0x000f220000000800 */
[----:B0-----:R-:W-:-:S02]  /*00c0*/  IMAD R0, R3, UR4, R0 ;  /* 0x0000000403007c24 */ /* 0x001fc4000f8e0200 */
[----:B--2---:R-:W-:-:S05]  /*00d0*/  IMAD R5, R2, UR5, R5 ;  /* 0x0000000502057c24 */ /* 0x004fca000f8e0205 */
[----:B------:R-:W-:Y:S01]  /*00e0*/  VIMNMX R2, PT, PT, R0, R5, !PT ;  /* 0x0000000500027248 */ /* 0x000fe20007fe0100 */
[----:B----4-:R-:W-:-:S05]  /*00f0*/  IMAD R4, R7, UR6, R4 ;  /* 0x0000000607047c24 */ /* 0x010fca000f8e0204 */
[----:B-1----:R-:W-:-:S04]  /*0100*/  ISETP.GE.AND P0, PT, R4, UR7, PT ;  /* 0x0000000704007c0c */ /* 0x002fc8000bf06270 */
[----:B---3--:R-:W-:-:S13]  /*0110*/  ISETP.GE.OR P0, PT, R2, UR8, P0 ;  /* 0x0000000802007c0c */ /* 0x008fda0008706670 */
[----:B------:R-:W-:Y:S05]  /*0120*/  @P0 EXIT ;  /* 0x000000000000094d */ /* 0x000fea0003800000 */
[----:B------:R-:W0:Y:S01]  /*0130*/  LDC.64 R2, c[0x0][0x380] ;  /* 0x0000e000ff027b82 */ /* 0x000e220000000a00 */
[----:B------:R-:W1:Y:S01]  /*0140*/  LDCU.64 UR4, c[0x0][0x358] ;  /* 0x00006b00ff0477ac */ /* 0x000e620008000a00 */
[----:B------:R-:W-:Y:S02]  /*0150*/  IMAD R5, R4, UR8, R5 ;  /* 0x0000000804057c24 */ /* 0x000fe4000f8e0205 */
[----:B------:R-:W-:Y:S02]  /*0160*/  HFMA2 R7, -RZ, RZ, 1.875, 0 ;  /* 0x3f800000ff077431 */ /* 0x000fe400000001ff */
[----:B------:R-:W-:-:S04]  /*0170*/  IMAD R5, R5, UR8, R0 ;  /* 0x0000000805057c24 */ /* 0x000fc8000f8e0200 */
[----:B0-----:R-:W-:-:S05]  /*0180*/  IMAD.WIDE R2, R5, 0x4, R2 ;  /* 0x0000000405027825 */ /* 0x001fca00078e0202 */
[----:B-1----:R-:W-:Y:S01]  /*0190*/  STG.E desc[UR4][R2.64], R7 ;  /* 0x0000000702007986 */ /* 0x002fe2000c101904 */
[----:B------:R-:W-:Y:S05]  /*01a0*/  EXIT ;  /* 0x000000000000794d */ /* 0x000fea0003800000 */
.L_x_118:
        /* <DEDUP_REMOVED lines=13> */
.L_x_128:


//--------------------- .nv.global.init           --------------------------
	.section	.nv.global.init,"aw",@progbits
	.align	4
.nv.global.init:
	.type		__cudart_i2opi_f,@object
	.size		__cudart_i2opi_f,(.L_0 - __cudart_i2opi_f)
__cudart_i2opi_f:
        /*0000*/ 	.byte	0x41, 0x90, 0x43, 0x3c, 0x99, 0x95, 0x62, 0xdb, 0xc0, 0xdd, 0x34, 0xf5, 0xd1, 0x57, 0x27, 0xfc
        /*0010*/ 	.byte	0x29, 0x15, 0x44, 0x4e, 0x6e, 0x83, 0xf9, 0xa2
.L_0:


//--------------------- .nv.shared.reserved.0     --------------------------
	.section	.nv.shared.reserved.0,"aw",@nobits
	.weak		__nv_reservedSMEM_offset_0_alias
	.size		__nv_reservedSMEM_offset_0_alias, 0, 64
	.other		__nv_reservedSMEM_offset_0_alias,@"STO_CUDA_RESERVED_SHARED STV_DEFAULT"
__nv_reservedSMEM_offset_0_alias:
	.zero		0
	.zero		64


//--------------------- .nv.constant0.kernel_radon --------------------------
	.section	.nv.constant0.kernel_radon,"a",@progbits
	.sectionflags	@""
	.align	4
.nv.constant0.kernel_radon:
	.zero		932


//--------------------- .nv.constant0.kernel_backprojection --------------------------
	.section	.nv.constant0.kernel_backprojection,"a",@progbits
	.sectionflags	@""
	.align	4
.nv.constant0.kernel_backprojection:
	.zero		928


//--------------------- .nv.constant0.kernel_update --------------------------
	.section	.nv.constant0.kernel_update,"a",@progbits
	.sectionflags	@""
	.align	4
.nv.constant0.kernel_update:
	.zero		936


//--------------------- .nv.constant0.kernel_flatTimesExp --------------------------
	.section	.nv.constant0.kernel_flatTimesExp,"a",@progbits
	.sectionflags	@""
	.align	4
.nv.constant0.kernel_flatTimesExp:
	.zero		928


//--------------------- .nv.constant0.kernel_ones --------------------------
	.section	.nv.constant0.kernel_ones,"a",@progbits
	.sectionflags	@""
	.align	4
.nv.constant0.kernel_ones:
	.zero		920


//--------------------- SYMBOLS --------------------------

	.type		.nv.reservedSmem.offset0,@object
	.size		.nv.reservedSmem.offset0,0x4
